//
// Generated by NVIDIA NVVM Compiler
//
// Compiler Build ID: CL-36424714
// Cuda compilation tools, release 13.0, V13.0.88
// Based on NVVM 20.0.0
//

.version 9.0
.target sm_100
.address_size 64

	// .globl	_Z10helloWorldPfS_i
// _ZZ17transposeDiagonalPfS_iicE4tile has been demoted
// _ZZ18transposeCoalescedPfS_iiE4tile has been demoted
// _ZZ13copySharedMemPfS_iiE4tile has been demoted
// _ZZ20transposeFineGrainedPfS_iiE5block has been demoted
// _ZZ22transposeCoarseGrainedPfS_iiE5block has been demoted

.visible .entry _Z10helloWorldPfS_i(
	.param .u64 .ptr .align 1 _Z10helloWorldPfS_i_param_0,
	.param .u64 .ptr .align 1 _Z10helloWorldPfS_i_param_1,
	.param .u32 _Z10helloWorldPfS_i_param_2
)
{
	.reg .pred 	%p<2>;
	.reg .b32 	%r<7>;
	.reg .b32 	%f<4>;
	.reg .b64 	%rd<8>;

	ld.param.u64 	%rd1, [_Z10helloWorldPfS_i_param_0];
	ld.param.u64 	%rd2, [_Z10helloWorldPfS_i_param_1];
	ld.param.u32 	%r2, [_Z10helloWorldPfS_i_param_2];
	mov.u32 	%r3, %ctaid.x;
	mov.u32 	%r4, %ntid.x;
	mov.u32 	%r5, %tid.x;
	mad.lo.s32 	%r1, %r3, %r4, %r5;
	mul.lo.s32 	%r6, %r2, %r2;
	setp.ge.s32 	%p1, %r1, %r6;
	@%p1 bra 	$L__BB0_2;
	cvta.to.global.u64 	%rd3, %rd2;
	cvta.to.global.u64 	%rd4, %rd1;
	mul.wide.s32 	%rd5, %r1, 4;
	add.s64 	%rd6, %rd3, %rd5;
	ld.global.f32 	%f1, [%rd6];
	add.s64 	%rd7, %rd4, %rd5;
	ld.global.f32 	%f2, [%rd7];
	add.f32 	%f3, %f1, %f2;
	st.global.f32 	[%rd7], %f3;
$L__BB0_2:
	ret;

}
	// .globl	_Z4copyPfS_ii
.visible .entry _Z4copyPfS_ii(
	.param .u64 .ptr .align 1 _Z4copyPfS_ii_param_0,
	.param .u64 .ptr .align 1 _Z4copyPfS_ii_param_1,
	.param .u32 _Z4copyPfS_ii_param_2,
	.param .u32 _Z4copyPfS_ii_param_3
)
{
	.reg .b32 	%r<16>;
	.reg .b32 	%f<5>;
	.reg .b64 	%rd<17>;

	ld.param.u64 	%rd1, [_Z4copyPfS_ii_param_0];
	ld.param.u64 	%rd2, [_Z4copyPfS_ii_param_1];
	ld.param.u32 	%r1, [_Z4copyPfS_ii_param_2];
	mov.u32 	%r2, %ctaid.x;
	shl.b32 	%r3, %r2, 5;
	mov.u32 	%r4, %tid.x;
	mov.u32 	%r5, %ctaid.y;
	shl.b32 	%r6, %r5, 5;
	mov.u32 	%r7, %tid.y;
	add.s32 	%r8, %r6, %r7;
	add.s32 	%r9, %r3, %r4;
	cvta.to.global.u64 	%rd3, %rd2;
	cvta.to.global.u64 	%rd4, %rd1;
	mad.lo.s32 	%r10, %r8, %r1, %r9;
	mul.wide.s32 	%rd5, %r10, 4;
	add.s64 	%rd6, %rd3, %rd5;
	ld.global.f32 	%f1, [%rd6];
	add.s64 	%rd7, %rd4, %rd5;
	st.global.f32 	[%rd7], %f1;
	shl.b32 	%r11, %r1, 3;
	add.s32 	%r12, %r10, %r11;
	mul.wide.s32 	%rd8, %r12, 4;
	add.s64 	%rd9, %rd3, %rd8;
	ld.global.f32 	%f2, [%rd9];
	add.s64 	%rd10, %rd4, %rd8;
	st.global.f32 	[%rd10], %f2;
	shl.b32 	%r13, %r1, 4;
	add.s32 	%r14, %r10, %r13;
	mul.wide.s32 	%rd11, %r14, 4;
	add.s64 	%rd12, %rd3, %rd11;
	ld.global.f32 	%f3, [%rd12];
	add.s64 	%rd13, %rd4, %rd11;
	st.global.f32 	[%rd13], %f3;
	add.s32 	%r15, %r14, %r11;
	mul.wide.s32 	%rd14, %r15, 4;
	add.s64 	%rd15, %rd3, %rd14;
	ld.global.f32 	%f4, [%rd15];
	add.s64 	%rd16, %rd4, %rd14;
	st.global.f32 	[%rd16], %f4;
	ret;

}
	// .globl	_Z14transposeNaivePfS_iic
.visible .entry _Z14transposeNaivePfS_iic(
	.param .u64 .ptr .align 1 _Z14transposeNaivePfS_iic_param_0,
	.param .u64 .ptr .align 1 _Z14transposeNaivePfS_iic_param_1,
	.param .u32 _Z14transposeNaivePfS_iic_param_2,
	.param .u32 _Z14transposeNaivePfS_iic_param_3,
	.param .u8 _Z14transposeNaivePfS_iic_param_4
)
{
	.reg .pred 	%p<2>;
	.reg .b16 	%rs<2>;
	.reg .b32 	%r<21>;
	.reg .b32 	%f<9>;
	.reg .b64 	%rd<25>;

	ld.param.u64 	%rd3, [_Z14transposeNaivePfS_iic_param_0];
	ld.param.u64 	%rd4, [_Z14transposeNaivePfS_iic_param_1];
	ld.param.u32 	%r3, [_Z14transposeNaivePfS_iic_param_2];
	ld.param.u32 	%r4, [_Z14transposeNaivePfS_iic_param_3];
	ld.param.s8 	%rs1, [_Z14transposeNaivePfS_iic_param_4];
	cvta.to.global.u64 	%rd1, %rd3;
	cvta.to.global.u64 	%rd2, %rd4;
	mov.u32 	%r5, %ctaid.x;
	shl.b32 	%r6, %r5, 5;
	mov.u32 	%r7, %tid.x;
	add.s32 	%r8, %r6, %r7;
	mov.u32 	%r9, %ctaid.y;
	shl.b32 	%r10, %r9, 5;
	mov.u32 	%r11, %tid.y;
	add.s32 	%r12, %r10, %r11;
	mad.lo.s32 	%r1, %r3, %r12, %r8;
	mad.lo.s32 	%r2, %r4, %r8, %r12;
	setp.ne.s16 	%p1, %rs1, 72;
	@%p1 bra 	$L__BB2_2;
	mul.wide.s32 	%rd15, %r1, 4;
	add.s64 	%rd16, %rd2, %rd15;
	ld.global.f32 	%f5, [%rd16];
	mul.wide.s32 	%rd17, %r2, 4;
	add.s64 	%rd18, %rd1, %rd17;
	st.global.f32 	[%rd18], %f5;
	shl.b32 	%r17, %r3, 3;
	mul.wide.s32 	%rd19, %r17, 4;
	add.s64 	%rd20, %rd16, %rd19;
	ld.global.f32 	%f6, [%rd20];
	st.global.f32 	[%rd18+32], %f6;
	shl.b32 	%r18, %r3, 4;
	add.s32 	%r19, %r18, %r1;
	mul.wide.s32 	%rd21, %r19, 4;
	add.s64 	%rd22, %rd2, %rd21;
	ld.global.f32 	%f7, [%rd22];
	st.global.f32 	[%rd18+64], %f7;
	add.s32 	%r20, %r19, %r17;
	mul.wide.s32 	%rd23, %r20, 4;
	add.s64 	%rd24, %rd2, %rd23;
	ld.global.f32 	%f8, [%rd24];
	st.global.f32 	[%rd18+96], %f8;
	bra.uni 	$L__BB2_3;
$L__BB2_2:
	mul.wide.s32 	%rd5, %r1, 4;
	add.s64 	%rd6, %rd2, %rd5;
	ld.global.f32 	%f1, [%rd6];
	mul.wide.s32 	%rd7, %r2, 4;
	add.s64 	%rd8, %rd1, %rd7;
	st.global.f32 	[%rd8], %f1;
	ld.global.f32 	%f2, [%rd6+32];
	shl.b32 	%r13, %r3, 3;
	mul.wide.s32 	%rd9, %r13, 4;
	add.s64 	%rd10, %rd8, %rd9;
	st.global.f32 	[%rd10], %f2;
	ld.global.f32 	%f3, [%rd6+64];
	shl.b32 	%r14, %r3, 4;
	add.s32 	%r15, %r14, %r2;
	mul.wide.s32 	%rd11, %r15, 4;
	add.s64 	%rd12, %rd1, %rd11;
	st.global.f32 	[%rd12], %f3;
	ld.global.f32 	%f4, [%rd6+96];
	add.s32 	%r16, %r15, %r13;
	mul.wide.s32 	%rd13, %r16, 4;
	add.s64 	%rd14, %rd1, %rd13;
	st.global.f32 	[%rd14], %f4;
$L__BB2_3:
	ret;

}
	// .globl	_Z7row_colPiS_i
.visible .entry _Z7row_colPiS_i(
	.param .u64 .ptr .align 1 _Z7row_colPiS_i_param_0,
	.param .u64 .ptr .align 1 _Z7row_colPiS_i_param_1,
	.param .u32 _Z7row_colPiS_i_param_2
)
{
	.reg .pred 	%p<10>;
	.reg .b32 	%r<171>;
	.reg .b64 	%rd<125>;

	ld.param.u64 	%rd7, [_Z7row_colPiS_i_param_0];
	ld.param.u64 	%rd8, [_Z7row_colPiS_i_param_1];
	ld.param.u32 	%r71, [_Z7row_colPiS_i_param_2];
	cvta.to.global.u64 	%rd1, %rd7;
	cvta.to.global.u64 	%rd2, %rd8;
	setp.lt.s32 	%p1, %r71, 1;
	@%p1 bra 	$L__BB3_13;
	mov.u32 	%r1, %ctaid.x;
	mul.lo.s32 	%r2, %r71, %r1;
	add.s32 	%r73, %r71, -1;
	and.b32  	%r3, %r71, 15;
	setp.lt.u32 	%p2, %r73, 15;
	mov.b32 	%r167, 0;
	@%p2 bra 	$L__BB3_4;
	and.b32  	%r74, %r71, 2147483632;
	neg.s32 	%r165, %r74;
	add.s32 	%r164, %r1, %r71;
	shl.b32 	%r75, %r71, 1;
	add.s32 	%r163, %r1, %r75;
	mad.lo.s32 	%r162, %r71, 3, %r1;
	shl.b32 	%r76, %r71, 2;
	add.s32 	%r161, %r1, %r76;
	mad.lo.s32 	%r160, %r71, 5, %r1;
	mad.lo.s32 	%r159, %r71, 6, %r1;
	mad.lo.s32 	%r158, %r71, 7, %r1;
	shl.b32 	%r77, %r71, 3;
	add.s32 	%r157, %r1, %r77;
	mad.lo.s32 	%r156, %r71, 9, %r1;
	mad.lo.s32 	%r155, %r71, 10, %r1;
	mad.lo.s32 	%r154, %r71, 11, %r1;
	mad.lo.s32 	%r153, %r71, 12, %r1;
	mad.lo.s32 	%r152, %r71, 13, %r1;
	mad.lo.s32 	%r151, %r71, 14, %r1;
	mad.lo.s32 	%r150, %r71, 15, %r1;
	add.s32 	%r148, %r2, 7;
	mov.u32 	%r149, %r1;
$L__BB3_3:
	.pragma "nounroll";
	and.b32  	%r167, %r71, 2147483632;
	add.s32 	%r78, %r148, -7;
	mul.wide.u32 	%rd9, %r78, 4;
	add.s64 	%rd10, %rd2, %rd9;
	ld.global.u32 	%r79, [%rd10];
	mul.wide.u32 	%rd11, %r149, 4;
	add.s64 	%rd12, %rd1, %rd11;
	st.global.u32 	[%rd12], %r79;
	add.s32 	%r80, %r148, -6;
	mul.wide.u32 	%rd13, %r80, 4;
	add.s64 	%rd14, %rd2, %rd13;
	ld.global.u32 	%r81, [%rd14];
	mul.wide.u32 	%rd15, %r164, 4;
	add.s64 	%rd16, %rd1, %rd15;
	st.global.u32 	[%rd16], %r81;
	add.s32 	%r82, %r148, -5;
	mul.wide.u32 	%rd17, %r82, 4;
	add.s64 	%rd18, %rd2, %rd17;
	ld.global.u32 	%r83, [%rd18];
	mul.wide.u32 	%rd19, %r163, 4;
	add.s64 	%rd20, %rd1, %rd19;
	st.global.u32 	[%rd20], %r83;
	add.s32 	%r84, %r148, -4;
	mul.wide.u32 	%rd21, %r84, 4;
	add.s64 	%rd22, %rd2, %rd21;
	ld.global.u32 	%r85, [%rd22];
	mul.wide.u32 	%rd23, %r162, 4;
	add.s64 	%rd24, %rd1, %rd23;
	st.global.u32 	[%rd24], %r85;
	add.s32 	%r86, %r148, -3;
	mul.wide.u32 	%rd25, %r86, 4;
	add.s64 	%rd26, %rd2, %rd25;
	ld.global.u32 	%r87, [%rd26];
	mul.wide.u32 	%rd27, %r161, 4;
	add.s64 	%rd28, %rd1, %rd27;
	st.global.u32 	[%rd28], %r87;
	add.s32 	%r88, %r148, -2;
	mul.wide.u32 	%rd29, %r88, 4;
	add.s64 	%rd30, %rd2, %rd29;
	ld.global.u32 	%r89, [%rd30];
	mul.wide.u32 	%rd31, %r160, 4;
	add.s64 	%rd32, %rd1, %rd31;
	st.global.u32 	[%rd32], %r89;
	add.s32 	%r90, %r148, -1;
	mul.wide.u32 	%rd33, %r90, 4;
	add.s64 	%rd34, %rd2, %rd33;
	ld.global.u32 	%r91, [%rd34];
	mul.wide.u32 	%rd35, %r159, 4;
	add.s64 	%rd36, %rd1, %rd35;
	st.global.u32 	[%rd36], %r91;
	add.s32 	%r92, %r148, 8;
	mul.wide.u32 	%rd37, %r148, 4;
	add.s64 	%rd38, %rd2, %rd37;
	ld.global.u32 	%r93, [%rd38];
	mul.wide.u32 	%rd39, %r158, 4;
	add.s64 	%rd40, %rd1, %rd39;
	st.global.u32 	[%rd40], %r93;
	add.s32 	%r94, %r148, 1;
	mul.wide.u32 	%rd41, %r94, 4;
	add.s64 	%rd42, %rd2, %rd41;
	ld.global.u32 	%r95, [%rd42];
	mul.wide.u32 	%rd43, %r157, 4;
	add.s64 	%rd44, %rd1, %rd43;
	st.global.u32 	[%rd44], %r95;
	add.s32 	%r96, %r148, 2;
	mul.wide.u32 	%rd45, %r96, 4;
	add.s64 	%rd46, %rd2, %rd45;
	ld.global.u32 	%r97, [%rd46];
	mul.wide.u32 	%rd47, %r156, 4;
	add.s64 	%rd48, %rd1, %rd47;
	st.global.u32 	[%rd48], %r97;
	add.s32 	%r98, %r148, 3;
	mul.wide.u32 	%rd49, %r98, 4;
	add.s64 	%rd50, %rd2, %rd49;
	ld.global.u32 	%r99, [%rd50];
	mul.wide.u32 	%rd51, %r155, 4;
	add.s64 	%rd52, %rd1, %rd51;
	st.global.u32 	[%rd52], %r99;
	add.s32 	%r100, %r148, 4;
	mul.wide.u32 	%rd53, %r100, 4;
	add.s64 	%rd54, %rd2, %rd53;
	ld.global.u32 	%r101, [%rd54];
	mul.wide.u32 	%rd55, %r154, 4;
	add.s64 	%rd56, %rd1, %rd55;
	st.global.u32 	[%rd56], %r101;
	add.s32 	%r102, %r148, 5;
	mul.wide.u32 	%rd57, %r102, 4;
	add.s64 	%rd58, %rd2, %rd57;
	ld.global.u32 	%r103, [%rd58];
	mul.wide.u32 	%rd59, %r153, 4;
	add.s64 	%rd60, %rd1, %rd59;
	st.global.u32 	[%rd60], %r103;
	add.s32 	%r104, %r148, 6;
	mul.wide.u32 	%rd61, %r104, 4;
	add.s64 	%rd62, %rd2, %rd61;
	ld.global.u32 	%r105, [%rd62];
	mul.wide.u32 	%rd63, %r152, 4;
	add.s64 	%rd64, %rd1, %rd63;
	st.global.u32 	[%rd64], %r105;
	add.s32 	%r106, %r148, 7;
	mul.wide.u32 	%rd65, %r106, 4;
	add.s64 	%rd66, %rd2, %rd65;
	ld.global.u32 	%r107, [%rd66];
	mul.wide.u32 	%rd67, %r151, 4;
	add.s64 	%rd68, %rd1, %rd67;
	st.global.u32 	[%rd68], %r107;
	mul.wide.u32 	%rd69, %r92, 4;
	add.s64 	%rd70, %rd2, %rd69;
	ld.global.u32 	%r108, [%rd70];
	mul.wide.u32 	%rd71, %r150, 4;
	add.s64 	%rd72, %rd1, %rd71;
	st.global.u32 	[%rd72], %r108;
	add.s32 	%r165, %r165, 16;
	shl.b32 	%r109, %r71, 4;
	add.s32 	%r164, %r164, %r109;
	add.s32 	%r163, %r163, %r109;
	add.s32 	%r162, %r162, %r109;
	add.s32 	%r161, %r161, %r109;
	add.s32 	%r160, %r160, %r109;
	add.s32 	%r159, %r159, %r109;
	add.s32 	%r158, %r158, %r109;
	add.s32 	%r157, %r157, %r109;
	add.s32 	%r156, %r156, %r109;
	add.s32 	%r155, %r155, %r109;
	add.s32 	%r154, %r154, %r109;
	add.s32 	%r153, %r153, %r109;
	add.s32 	%r152, %r152, %r109;
	add.s32 	%r151, %r151, %r109;
	add.s32 	%r150, %r150, %r109;
	add.s32 	%r149, %r149, %r109;
	add.s32 	%r148, %r148, 16;
	setp.ne.s32 	%p3, %r165, 0;
	@%p3 bra 	$L__BB3_3;
$L__BB3_4:
	setp.eq.s32 	%p4, %r3, 0;
	@%p4 bra 	$L__BB3_13;
	and.b32  	%r59, %r71, 7;
	setp.lt.u32 	%p5, %r3, 8;
	@%p5 bra 	$L__BB3_7;
	add.s32 	%r110, %r167, %r2;
	mul.wide.u32 	%rd73, %r110, 4;
	add.s64 	%rd74, %rd2, %rd73;
	ld.global.u32 	%r111, [%rd74];
	mad.lo.s32 	%r112, %r167, %r71, %r1;
	mul.wide.u32 	%rd75, %r112, 4;
	add.s64 	%rd76, %rd1, %rd75;
	st.global.u32 	[%rd76], %r111;
	add.s32 	%r113, %r110, 1;
	mul.wide.u32 	%rd77, %r113, 4;
	add.s64 	%rd78, %rd2, %rd77;
	ld.global.u32 	%r114, [%rd78];
	add.s32 	%r115, %r112, %r71;
	mul.wide.u32 	%rd79, %r115, 4;
	add.s64 	%rd80, %rd1, %rd79;
	st.global.u32 	[%rd80], %r114;
	add.s32 	%r116, %r110, 2;
	mul.wide.u32 	%rd81, %r116, 4;
	add.s64 	%rd82, %rd2, %rd81;
	ld.global.u32 	%r117, [%rd82];
	add.s32 	%r118, %r115, %r71;
	mul.wide.u32 	%rd83, %r118, 4;
	add.s64 	%rd84, %rd1, %rd83;
	st.global.u32 	[%rd84], %r117;
	add.s32 	%r119, %r110, 3;
	mul.wide.u32 	%rd85, %r119, 4;
	add.s64 	%rd86, %rd2, %rd85;
	ld.global.u32 	%r120, [%rd86];
	add.s32 	%r121, %r118, %r71;
	mul.wide.u32 	%rd87, %r121, 4;
	add.s64 	%rd88, %rd1, %rd87;
	st.global.u32 	[%rd88], %r120;
	add.s32 	%r122, %r110, 4;
	mul.wide.u32 	%rd89, %r122, 4;
	add.s64 	%rd90, %rd2, %rd89;
	ld.global.u32 	%r123, [%rd90];
	add.s32 	%r124, %r121, %r71;
	mul.wide.u32 	%rd91, %r124, 4;
	add.s64 	%rd92, %rd1, %rd91;
	st.global.u32 	[%rd92], %r123;
	add.s32 	%r125, %r110, 5;
	mul.wide.u32 	%rd93, %r125, 4;
	add.s64 	%rd94, %rd2, %rd93;
	ld.global.u32 	%r126, [%rd94];
	add.s32 	%r127, %r124, %r71;
	mul.wide.u32 	%rd95, %r127, 4;
	add.s64 	%rd96, %rd1, %rd95;
	st.global.u32 	[%rd96], %r126;
	add.s32 	%r128, %r110, 6;
	mul.wide.u32 	%rd97, %r128, 4;
	add.s64 	%rd98, %rd2, %rd97;
	ld.global.u32 	%r129, [%rd98];
	add.s32 	%r130, %r127, %r71;
	mul.wide.u32 	%rd99, %r130, 4;
	add.s64 	%rd100, %rd1, %rd99;
	st.global.u32 	[%rd100], %r129;
	add.s32 	%r131, %r110, 7;
	mul.wide.u32 	%rd101, %r131, 4;
	add.s64 	%rd102, %rd2, %rd101;
	ld.global.u32 	%r132, [%rd102];
	add.s32 	%r133, %r130, %r71;
	mul.wide.u32 	%rd103, %r133, 4;
	add.s64 	%rd104, %rd1, %rd103;
	st.global.u32 	[%rd104], %r132;
	add.s32 	%r167, %r167, 8;
$L__BB3_7:
	setp.eq.s32 	%p6, %r59, 0;
	@%p6 bra 	$L__BB3_13;
	and.b32  	%r62, %r71, 3;
	setp.lt.u32 	%p7, %r59, 4;
	@%p7 bra 	$L__BB3_10;
	add.s32 	%r134, %r167, %r2;
	mul.wide.u32 	%rd105, %r134, 4;
	add.s64 	%rd106, %rd2, %rd105;
	ld.global.u32 	%r135, [%rd106];
	mad.lo.s32 	%r136, %r167, %r71, %r1;
	mul.wide.u32 	%rd107, %r136, 4;
	add.s64 	%rd108, %rd1, %rd107;
	st.global.u32 	[%rd108], %r135;
	add.s32 	%r137, %r134, 1;
	mul.wide.u32 	%rd109, %r137, 4;
	add.s64 	%rd110, %rd2, %rd109;
	ld.global.u32 	%r138, [%rd110];
	add.s32 	%r139, %r136, %r71;
	mul.wide.u32 	%rd111, %r139, 4;
	add.s64 	%rd112, %rd1, %rd111;
	st.global.u32 	[%rd112], %r138;
	add.s32 	%r140, %r134, 2;
	mul.wide.u32 	%rd113, %r140, 4;
	add.s64 	%rd114, %rd2, %rd113;
	ld.global.u32 	%r141, [%rd114];
	add.s32 	%r142, %r139, %r71;
	mul.wide.u32 	%rd115, %r142, 4;
	add.s64 	%rd116, %rd1, %rd115;
	st.global.u32 	[%rd116], %r141;
	add.s32 	%r143, %r134, 3;
	mul.wide.u32 	%rd117, %r143, 4;
	add.s64 	%rd118, %rd2, %rd117;
	ld.global.u32 	%r144, [%rd118];
	add.s32 	%r145, %r142, %r71;
	mul.wide.u32 	%rd119, %r145, 4;
	add.s64 	%rd120, %rd1, %rd119;
	st.global.u32 	[%rd120], %r144;
	add.s32 	%r167, %r167, 4;
$L__BB3_10:
	setp.eq.s32 	%p8, %r62, 0;
	@%p8 bra 	$L__BB3_13;
	mad.lo.s32 	%r146, %r167, %r71, %r1;
	mul.wide.u32 	%rd121, %r146, 4;
	add.s64 	%rd124, %rd1, %rd121;
	mul.wide.u32 	%rd4, %r71, 4;
	add.s32 	%r170, %r167, %r2;
	neg.s32 	%r169, %r62;
$L__BB3_12:
	.pragma "nounroll";
	mul.wide.u32 	%rd122, %r170, 4;
	add.s64 	%rd123, %rd2, %rd122;
	ld.global.u32 	%r147, [%rd123];
	st.global.u32 	[%rd124], %r147;
	add.s64 	%rd124, %rd124, %rd4;
	add.s32 	%r170, %r170, 1;
	add.s32 	%r169, %r169, 1;
	setp.ne.s32 	%p9, %r169, 0;
	@%p9 bra 	$L__BB3_12;
$L__BB3_13:
	ret;

}
	// .globl	_Z7col_rowPiS_i
.visible .entry _Z7col_rowPiS_i(
	.param .u64 .ptr .align 1 _Z7col_rowPiS_i_param_0,
	.param .u64 .ptr .align 1 _Z7col_rowPiS_i_param_1,
	.param .u32 _Z7col_rowPiS_i_param_2
)
{
	.reg .pred 	%p<10>;
	.reg .b32 	%r<171>;
	.reg .b64 	%rd<125>;

	ld.param.u64 	%rd7, [_Z7col_rowPiS_i_param_0];
	ld.param.u64 	%rd8, [_Z7col_rowPiS_i_param_1];
	ld.param.u32 	%r71, [_Z7col_rowPiS_i_param_2];
	cvta.to.global.u64 	%rd1, %rd7;
	cvta.to.global.u64 	%rd2, %rd8;
	setp.lt.s32 	%p1, %r71, 1;
	@%p1 bra 	$L__BB4_13;
	mov.u32 	%r1, %ctaid.x;
	mul.lo.s32 	%r2, %r71, %r1;
	add.s32 	%r73, %r71, -1;
	and.b32  	%r3, %r71, 15;
	setp.lt.u32 	%p2, %r73, 15;
	mov.b32 	%r167, 0;
	@%p2 bra 	$L__BB4_4;
	and.b32  	%r74, %r71, 2147483632;
	neg.s32 	%r165, %r74;
	add.s32 	%r164, %r2, 7;
	add.s32 	%r163, %r1, %r71;
	shl.b32 	%r75, %r71, 1;
	add.s32 	%r162, %r1, %r75;
	mad.lo.s32 	%r161, %r71, 3, %r1;
	shl.b32 	%r76, %r71, 2;
	add.s32 	%r160, %r1, %r76;
	mad.lo.s32 	%r159, %r71, 5, %r1;
	mad.lo.s32 	%r158, %r71, 6, %r1;
	mad.lo.s32 	%r157, %r71, 7, %r1;
	shl.b32 	%r77, %r71, 3;
	add.s32 	%r156, %r1, %r77;
	mad.lo.s32 	%r155, %r71, 9, %r1;
	mad.lo.s32 	%r154, %r71, 10, %r1;
	mad.lo.s32 	%r153, %r71, 11, %r1;
	mad.lo.s32 	%r152, %r71, 12, %r1;
	mad.lo.s32 	%r151, %r71, 13, %r1;
	mad.lo.s32 	%r150, %r71, 14, %r1;
	mad.lo.s32 	%r149, %r71, 15, %r1;
	mov.u32 	%r148, %r1;
$L__BB4_3:
	.pragma "nounroll";
	and.b32  	%r167, %r71, 2147483632;
	mul.wide.u32 	%rd9, %r148, 4;
	add.s64 	%rd10, %rd2, %rd9;
	ld.global.u32 	%r78, [%rd10];
	add.s32 	%r79, %r164, -7;
	mul.wide.u32 	%rd11, %r79, 4;
	add.s64 	%rd12, %rd1, %rd11;
	st.global.u32 	[%rd12], %r78;
	mul.wide.u32 	%rd13, %r163, 4;
	add.s64 	%rd14, %rd2, %rd13;
	ld.global.u32 	%r80, [%rd14];
	add.s32 	%r81, %r164, -6;
	mul.wide.u32 	%rd15, %r81, 4;
	add.s64 	%rd16, %rd1, %rd15;
	st.global.u32 	[%rd16], %r80;
	mul.wide.u32 	%rd17, %r162, 4;
	add.s64 	%rd18, %rd2, %rd17;
	ld.global.u32 	%r82, [%rd18];
	add.s32 	%r83, %r164, -5;
	mul.wide.u32 	%rd19, %r83, 4;
	add.s64 	%rd20, %rd1, %rd19;
	st.global.u32 	[%rd20], %r82;
	mul.wide.u32 	%rd21, %r161, 4;
	add.s64 	%rd22, %rd2, %rd21;
	ld.global.u32 	%r84, [%rd22];
	add.s32 	%r85, %r164, -4;
	mul.wide.u32 	%rd23, %r85, 4;
	add.s64 	%rd24, %rd1, %rd23;
	st.global.u32 	[%rd24], %r84;
	mul.wide.u32 	%rd25, %r160, 4;
	add.s64 	%rd26, %rd2, %rd25;
	ld.global.u32 	%r86, [%rd26];
	add.s32 	%r87, %r164, -3;
	mul.wide.u32 	%rd27, %r87, 4;
	add.s64 	%rd28, %rd1, %rd27;
	st.global.u32 	[%rd28], %r86;
	mul.wide.u32 	%rd29, %r159, 4;
	add.s64 	%rd30, %rd2, %rd29;
	ld.global.u32 	%r88, [%rd30];
	add.s32 	%r89, %r164, -2;
	mul.wide.u32 	%rd31, %r89, 4;
	add.s64 	%rd32, %rd1, %rd31;
	st.global.u32 	[%rd32], %r88;
	mul.wide.u32 	%rd33, %r158, 4;
	add.s64 	%rd34, %rd2, %rd33;
	ld.global.u32 	%r90, [%rd34];
	add.s32 	%r91, %r164, -1;
	mul.wide.u32 	%rd35, %r91, 4;
	add.s64 	%rd36, %rd1, %rd35;
	st.global.u32 	[%rd36], %r90;
	mul.wide.u32 	%rd37, %r157, 4;
	add.s64 	%rd38, %rd2, %rd37;
	ld.global.u32 	%r92, [%rd38];
	add.s32 	%r93, %r164, 8;
	mul.wide.u32 	%rd39, %r164, 4;
	add.s64 	%rd40, %rd1, %rd39;
	st.global.u32 	[%rd40], %r92;
	mul.wide.u32 	%rd41, %r156, 4;
	add.s64 	%rd42, %rd2, %rd41;
	ld.global.u32 	%r94, [%rd42];
	add.s32 	%r95, %r164, 1;
	mul.wide.u32 	%rd43, %r95, 4;
	add.s64 	%rd44, %rd1, %rd43;
	st.global.u32 	[%rd44], %r94;
	mul.wide.u32 	%rd45, %r155, 4;
	add.s64 	%rd46, %rd2, %rd45;
	ld.global.u32 	%r96, [%rd46];
	add.s32 	%r97, %r164, 2;
	mul.wide.u32 	%rd47, %r97, 4;
	add.s64 	%rd48, %rd1, %rd47;
	st.global.u32 	[%rd48], %r96;
	mul.wide.u32 	%rd49, %r154, 4;
	add.s64 	%rd50, %rd2, %rd49;
	ld.global.u32 	%r98, [%rd50];
	add.s32 	%r99, %r164, 3;
	mul.wide.u32 	%rd51, %r99, 4;
	add.s64 	%rd52, %rd1, %rd51;
	st.global.u32 	[%rd52], %r98;
	mul.wide.u32 	%rd53, %r153, 4;
	add.s64 	%rd54, %rd2, %rd53;
	ld.global.u32 	%r100, [%rd54];
	add.s32 	%r101, %r164, 4;
	mul.wide.u32 	%rd55, %r101, 4;
	add.s64 	%rd56, %rd1, %rd55;
	st.global.u32 	[%rd56], %r100;
	mul.wide.u32 	%rd57, %r152, 4;
	add.s64 	%rd58, %rd2, %rd57;
	ld.global.u32 	%r102, [%rd58];
	add.s32 	%r103, %r164, 5;
	mul.wide.u32 	%rd59, %r103, 4;
	add.s64 	%rd60, %rd1, %rd59;
	st.global.u32 	[%rd60], %r102;
	mul.wide.u32 	%rd61, %r151, 4;
	add.s64 	%rd62, %rd2, %rd61;
	ld.global.u32 	%r104, [%rd62];
	add.s32 	%r105, %r164, 6;
	mul.wide.u32 	%rd63, %r105, 4;
	add.s64 	%rd64, %rd1, %rd63;
	st.global.u32 	[%rd64], %r104;
	mul.wide.u32 	%rd65, %r150, 4;
	add.s64 	%rd66, %rd2, %rd65;
	ld.global.u32 	%r106, [%rd66];
	add.s32 	%r107, %r164, 7;
	mul.wide.u32 	%rd67, %r107, 4;
	add.s64 	%rd68, %rd1, %rd67;
	st.global.u32 	[%rd68], %r106;
	mul.wide.u32 	%rd69, %r149, 4;
	add.s64 	%rd70, %rd2, %rd69;
	ld.global.u32 	%r108, [%rd70];
	mul.wide.u32 	%rd71, %r93, 4;
	add.s64 	%rd72, %rd1, %rd71;
	st.global.u32 	[%rd72], %r108;
	add.s32 	%r165, %r165, 16;
	add.s32 	%r164, %r164, 16;
	shl.b32 	%r109, %r71, 4;
	add.s32 	%r163, %r163, %r109;
	add.s32 	%r162, %r162, %r109;
	add.s32 	%r161, %r161, %r109;
	add.s32 	%r160, %r160, %r109;
	add.s32 	%r159, %r159, %r109;
	add.s32 	%r158, %r158, %r109;
	add.s32 	%r157, %r157, %r109;
	add.s32 	%r156, %r156, %r109;
	add.s32 	%r155, %r155, %r109;
	add.s32 	%r154, %r154, %r109;
	add.s32 	%r153, %r153, %r109;
	add.s32 	%r152, %r152, %r109;
	add.s32 	%r151, %r151, %r109;
	add.s32 	%r150, %r150, %r109;
	add.s32 	%r149, %r149, %r109;
	add.s32 	%r148, %r148, %r109;
	setp.ne.s32 	%p3, %r165, 0;
	@%p3 bra 	$L__BB4_3;
$L__BB4_4:
	setp.eq.s32 	%p4, %r3, 0;
	@%p4 bra 	$L__BB4_13;
	and.b32  	%r59, %r71, 7;
	setp.lt.u32 	%p5, %r3, 8;
	@%p5 bra 	$L__BB4_7;
	mad.lo.s32 	%r110, %r167, %r71, %r1;
	mul.wide.u32 	%rd73, %r110, 4;
	add.s64 	%rd74, %rd2, %rd73;
	ld.global.u32 	%r111, [%rd74];
	add.s32 	%r112, %r167, %r2;
	mul.wide.u32 	%rd75, %r112, 4;
	add.s64 	%rd76, %rd1, %rd75;
	st.global.u32 	[%rd76], %r111;
	add.s32 	%r113, %r110, %r71;
	mul.wide.u32 	%rd77, %r113, 4;
	add.s64 	%rd78, %rd2, %rd77;
	ld.global.u32 	%r114, [%rd78];
	add.s32 	%r115, %r112, 1;
	mul.wide.u32 	%rd79, %r115, 4;
	add.s64 	%rd80, %rd1, %rd79;
	st.global.u32 	[%rd80], %r114;
	add.s32 	%r116, %r113, %r71;
	mul.wide.u32 	%rd81, %r116, 4;
	add.s64 	%rd82, %rd2, %rd81;
	ld.global.u32 	%r117, [%rd82];
	add.s32 	%r118, %r112, 2;
	mul.wide.u32 	%rd83, %r118, 4;
	add.s64 	%rd84, %rd1, %rd83;
	st.global.u32 	[%rd84], %r117;
	add.s32 	%r119, %r116, %r71;
	mul.wide.u32 	%rd85, %r119, 4;
	add.s64 	%rd86, %rd2, %rd85;
	ld.global.u32 	%r120, [%rd86];
	add.s32 	%r121, %r112, 3;
	mul.wide.u32 	%rd87, %r121, 4;
	add.s64 	%rd88, %rd1, %rd87;
	st.global.u32 	[%rd88], %r120;
	add.s32 	%r122, %r119, %r71;
	mul.wide.u32 	%rd89, %r122, 4;
	add.s64 	%rd90, %rd2, %rd89;
	ld.global.u32 	%r123, [%rd90];
	add.s32 	%r124, %r112, 4;
	mul.wide.u32 	%rd91, %r124, 4;
	add.s64 	%rd92, %rd1, %rd91;
	st.global.u32 	[%rd92], %r123;
	add.s32 	%r125, %r122, %r71;
	mul.wide.u32 	%rd93, %r125, 4;
	add.s64 	%rd94, %rd2, %rd93;
	ld.global.u32 	%r126, [%rd94];
	add.s32 	%r127, %r112, 5;
	mul.wide.u32 	%rd95, %r127, 4;
	add.s64 	%rd96, %rd1, %rd95;
	st.global.u32 	[%rd96], %r126;
	add.s32 	%r128, %r125, %r71;
	mul.wide.u32 	%rd97, %r128, 4;
	add.s64 	%rd98, %rd2, %rd97;
	ld.global.u32 	%r129, [%rd98];
	add.s32 	%r130, %r112, 6;
	mul.wide.u32 	%rd99, %r130, 4;
	add.s64 	%rd100, %rd1, %rd99;
	st.global.u32 	[%rd100], %r129;
	add.s32 	%r131, %r128, %r71;
	mul.wide.u32 	%rd101, %r131, 4;
	add.s64 	%rd102, %rd2, %rd101;
	ld.global.u32 	%r132, [%rd102];
	add.s32 	%r133, %r112, 7;
	mul.wide.u32 	%rd103, %r133, 4;
	add.s64 	%rd104, %rd1, %rd103;
	st.global.u32 	[%rd104], %r132;
	add.s32 	%r167, %r167, 8;
$L__BB4_7:
	setp.eq.s32 	%p6, %r59, 0;
	@%p6 bra 	$L__BB4_13;
	and.b32  	%r62, %r71, 3;
	setp.lt.u32 	%p7, %r59, 4;
	@%p7 bra 	$L__BB4_10;
	mad.lo.s32 	%r134, %r167, %r71, %r1;
	mul.wide.u32 	%rd105, %r134, 4;
	add.s64 	%rd106, %rd2, %rd105;
	ld.global.u32 	%r135, [%rd106];
	add.s32 	%r136, %r167, %r2;
	mul.wide.u32 	%rd107, %r136, 4;
	add.s64 	%rd108, %rd1, %rd107;
	st.global.u32 	[%rd108], %r135;
	add.s32 	%r137, %r134, %r71;
	mul.wide.u32 	%rd109, %r137, 4;
	add.s64 	%rd110, %rd2, %rd109;
	ld.global.u32 	%r138, [%rd110];
	add.s32 	%r139, %r136, 1;
	mul.wide.u32 	%rd111, %r139, 4;
	add.s64 	%rd112, %rd1, %rd111;
	st.global.u32 	[%rd112], %r138;
	add.s32 	%r140, %r137, %r71;
	mul.wide.u32 	%rd113, %r140, 4;
	add.s64 	%rd114, %rd2, %rd113;
	ld.global.u32 	%r141, [%rd114];
	add.s32 	%r142, %r136, 2;
	mul.wide.u32 	%rd115, %r142, 4;
	add.s64 	%rd116, %rd1, %rd115;
	st.global.u32 	[%rd116], %r141;
	add.s32 	%r143, %r140, %r71;
	mul.wide.u32 	%rd117, %r143, 4;
	add.s64 	%rd118, %rd2, %rd117;
	ld.global.u32 	%r144, [%rd118];
	add.s32 	%r145, %r136, 3;
	mul.wide.u32 	%rd119, %r145, 4;
	add.s64 	%rd120, %rd1, %rd119;
	st.global.u32 	[%rd120], %r144;
	add.s32 	%r167, %r167, 4;
$L__BB4_10:
	setp.eq.s32 	%p8, %r62, 0;
	@%p8 bra 	$L__BB4_13;
	add.s32 	%r170, %r167, %r2;
	mad.lo.s32 	%r146, %r167, %r71, %r1;
	mul.wide.u32 	%rd121, %r146, 4;
	add.s64 	%rd124, %rd2, %rd121;
	mul.wide.u32 	%rd4, %r71, 4;
	neg.s32 	%r169, %r62;
$L__BB4_12:
	.pragma "nounroll";
	ld.global.u32 	%r147, [%rd124];
	mul.wide.u32 	%rd122, %r170, 4;
	add.s64 	%rd123, %rd1, %rd122;
	st.global.u32 	[%rd123], %r147;
	add.s32 	%r170, %r170, 1;
	add.s64 	%rd124, %rd124, %rd4;
	add.s32 	%r169, %r169, 1;
	setp.ne.s32 	%p9, %r169, 0;
	@%p9 bra 	$L__BB4_12;
$L__BB4_13:
	ret;

}
	// .globl	_Z14row_col_unrollPiS_i
.visible .entry _Z14row_col_unrollPiS_i(
	.param .u64 .ptr .align 1 _Z14row_col_unrollPiS_i_param_0,
	.param .u64 .ptr .align 1 _Z14row_col_unrollPiS_i_param_1,
	.param .u32 _Z14row_col_unrollPiS_i_param_2
)
{
	.reg .pred 	%p<12>;
	.reg .b32 	%r<74>;
	.reg .b64 	%rd<52>;

	ld.param.u64 	%rd7, [_Z14row_col_unrollPiS_i_param_0];
	ld.param.u64 	%rd8, [_Z14row_col_unrollPiS_i_param_1];
	ld.param.u32 	%r26, [_Z14row_col_unrollPiS_i_param_2];
	cvta.to.global.u64 	%rd1, %rd7;
	cvta.to.global.u64 	%rd2, %rd8;
	setp.lt.s32 	%p1, %r26, 1;
	@%p1 bra 	$L__BB5_16;
	add.s32 	%r1, %r26, -1;
	and.b32  	%r2, %r26, 15;
	add.s32 	%r3, %r2, -1;
	and.b32  	%r4, %r26, 7;
	add.s32 	%r5, %r4, -1;
	and.b32  	%r6, %r26, 2147483632;
	and.b32  	%r7, %r26, 3;
	neg.s32 	%r8, %r6;
	shl.b32 	%r9, %r26, 4;
	mov.u32 	%r28, %ctaid.x;
	shl.b32 	%r10, %r28, 2;
	mov.b32 	%r67, 0;
	mul.wide.u32 	%rd5, %r26, 4;
$L__BB5_2:
	setp.lt.u32 	%p2, %r1, 15;
	add.s32 	%r12, %r67, %r10;
	mul.lo.s32 	%r13, %r12, %r26;
	mov.b32 	%r72, 0;
	@%p2 bra 	$L__BB5_5;
	mov.u32 	%r68, %r13;
	mov.u32 	%r69, %r12;
	mov.u32 	%r70, %r8;
$L__BB5_4:
	.pragma "nounroll";
	mul.wide.s32 	%rd9, %r68, 4;
	add.s64 	%rd10, %rd2, %rd9;
	ld.global.u32 	%r30, [%rd10];
	mul.wide.s32 	%rd11, %r69, 4;
	add.s64 	%rd12, %rd1, %rd11;
	st.global.u32 	[%rd12], %r30;
	ld.global.u32 	%r31, [%rd10+4];
	add.s64 	%rd14, %rd12, %rd5;
	st.global.u32 	[%rd14], %r31;
	ld.global.u32 	%r32, [%rd10+8];
	add.s64 	%rd15, %rd14, %rd5;
	st.global.u32 	[%rd15], %r32;
	ld.global.u32 	%r33, [%rd10+12];
	add.s64 	%rd16, %rd15, %rd5;
	st.global.u32 	[%rd16], %r33;
	ld.global.u32 	%r34, [%rd10+16];
	add.s64 	%rd17, %rd16, %rd5;
	st.global.u32 	[%rd17], %r34;
	ld.global.u32 	%r35, [%rd10+20];
	add.s64 	%rd18, %rd17, %rd5;
	st.global.u32 	[%rd18], %r35;
	ld.global.u32 	%r36, [%rd10+24];
	add.s64 	%rd19, %rd18, %rd5;
	st.global.u32 	[%rd19], %r36;
	ld.global.u32 	%r37, [%rd10+28];
	add.s64 	%rd20, %rd19, %rd5;
	st.global.u32 	[%rd20], %r37;
	ld.global.u32 	%r38, [%rd10+32];
	add.s64 	%rd21, %rd20, %rd5;
	st.global.u32 	[%rd21], %r38;
	ld.global.u32 	%r39, [%rd10+36];
	add.s64 	%rd22, %rd21, %rd5;
	st.global.u32 	[%rd22], %r39;
	ld.global.u32 	%r40, [%rd10+40];
	add.s64 	%rd23, %rd22, %rd5;
	st.global.u32 	[%rd23], %r40;
	ld.global.u32 	%r41, [%rd10+44];
	add.s64 	%rd24, %rd23, %rd5;
	st.global.u32 	[%rd24], %r41;
	ld.global.u32 	%r42, [%rd10+48];
	add.s64 	%rd25, %rd24, %rd5;
	st.global.u32 	[%rd25], %r42;
	ld.global.u32 	%r43, [%rd10+52];
	add.s64 	%rd26, %rd25, %rd5;
	st.global.u32 	[%rd26], %r43;
	ld.global.u32 	%r44, [%rd10+56];
	add.s64 	%rd27, %rd26, %rd5;
	st.global.u32 	[%rd27], %r44;
	ld.global.u32 	%r45, [%rd10+60];
	add.s64 	%rd28, %rd27, %rd5;
	st.global.u32 	[%rd28], %r45;
	add.s32 	%r70, %r70, 16;
	add.s32 	%r69, %r69, %r9;
	add.s32 	%r68, %r68, 16;
	setp.ne.s32 	%p3, %r70, 0;
	mov.u32 	%r72, %r6;
	@%p3 bra 	$L__BB5_4;
$L__BB5_5:
	setp.eq.s32 	%p4, %r2, 0;
	@%p4 bra 	$L__BB5_15;
	setp.lt.u32 	%p5, %r3, 7;
	@%p5 bra 	$L__BB5_8;
	add.s32 	%r46, %r72, %r13;
	mul.wide.s32 	%rd29, %r46, 4;
	add.s64 	%rd30, %rd2, %rd29;
	ld.global.u32 	%r47, [%rd30];
	mad.lo.s32 	%r48, %r72, %r26, %r12;
	mul.wide.s32 	%rd31, %r48, 4;
	add.s64 	%rd32, %rd1, %rd31;
	st.global.u32 	[%rd32], %r47;
	ld.global.u32 	%r49, [%rd30+4];
	add.s64 	%rd34, %rd32, %rd5;
	st.global.u32 	[%rd34], %r49;
	ld.global.u32 	%r50, [%rd30+8];
	add.s64 	%rd35, %rd34, %rd5;
	st.global.u32 	[%rd35], %r50;
	ld.global.u32 	%r51, [%rd30+12];
	add.s64 	%rd36, %rd35, %rd5;
	st.global.u32 	[%rd36], %r51;
	ld.global.u32 	%r52, [%rd30+16];
	add.s64 	%rd37, %rd36, %rd5;
	st.global.u32 	[%rd37], %r52;
	ld.global.u32 	%r53, [%rd30+20];
	add.s64 	%rd38, %rd37, %rd5;
	st.global.u32 	[%rd38], %r53;
	ld.global.u32 	%r54, [%rd30+24];
	add.s64 	%rd39, %rd38, %rd5;
	st.global.u32 	[%rd39], %r54;
	ld.global.u32 	%r55, [%rd30+28];
	add.s64 	%rd40, %rd39, %rd5;
	st.global.u32 	[%rd40], %r55;
	add.s32 	%r72, %r72, 8;
$L__BB5_8:
	setp.eq.s32 	%p6, %r4, 0;
	@%p6 bra 	$L__BB5_15;
	setp.lt.u32 	%p7, %r5, 3;
	@%p7 bra 	$L__BB5_11;
	add.s32 	%r56, %r72, %r13;
	mul.wide.s32 	%rd41, %r56, 4;
	add.s64 	%rd42, %rd2, %rd41;
	ld.global.u32 	%r57, [%rd42];
	mad.lo.s32 	%r58, %r72, %r26, %r12;
	mul.wide.s32 	%rd43, %r58, 4;
	add.s64 	%rd44, %rd1, %rd43;
	st.global.u32 	[%rd44], %r57;
	ld.global.u32 	%r59, [%rd42+4];
	add.s64 	%rd46, %rd44, %rd5;
	st.global.u32 	[%rd46], %r59;
	ld.global.u32 	%r60, [%rd42+8];
	add.s64 	%rd47, %rd46, %rd5;
	st.global.u32 	[%rd47], %r60;
	ld.global.u32 	%r61, [%rd42+12];
	add.s64 	%rd48, %rd47, %rd5;
	st.global.u32 	[%rd48], %r61;
	add.s32 	%r72, %r72, 4;
$L__BB5_11:
	setp.eq.s32 	%p8, %r7, 0;
	@%p8 bra 	$L__BB5_15;
	setp.eq.s32 	%p9, %r7, 1;
	add.s32 	%r62, %r72, %r13;
	mul.wide.s32 	%rd49, %r62, 4;
	add.s64 	%rd3, %rd2, %rd49;
	ld.global.u32 	%r63, [%rd3];
	mad.lo.s32 	%r64, %r72, %r26, %r12;
	mul.wide.s32 	%rd50, %r64, 4;
	add.s64 	%rd4, %rd1, %rd50;
	st.global.u32 	[%rd4], %r63;
	@%p9 bra 	$L__BB5_15;
	setp.eq.s32 	%p10, %r7, 2;
	ld.global.u32 	%r65, [%rd3+4];
	add.s64 	%rd6, %rd4, %rd5;
	st.global.u32 	[%rd6], %r65;
	@%p10 bra 	$L__BB5_15;
	ld.global.u32 	%r66, [%rd3+8];
	add.s64 	%rd51, %rd6, %rd5;
	st.global.u32 	[%rd51], %r66;
$L__BB5_15:
	add.s32 	%r67, %r67, 1;
	setp.ne.s32 	%p11, %r67, 4;
	@%p11 bra 	$L__BB5_2;
$L__BB5_16:
	ret;

}
	// .globl	_Z14col_row_unrollPiS_i
.visible .entry _Z14col_row_unrollPiS_i(
	.param .u64 .ptr .align 1 _Z14col_row_unrollPiS_i_param_0,
	.param .u64 .ptr .align 1 _Z14col_row_unrollPiS_i_param_1,
	.param .u32 _Z14col_row_unrollPiS_i_param_2
)
{
	.reg .pred 	%p<12>;
	.reg .b32 	%r<74>;
	.reg .b64 	%rd<52>;

	ld.param.u64 	%rd7, [_Z14col_row_unrollPiS_i_param_0];
	ld.param.u64 	%rd8, [_Z14col_row_unrollPiS_i_param_1];
	ld.param.u32 	%r26, [_Z14col_row_unrollPiS_i_param_2];
	cvta.to.global.u64 	%rd1, %rd7;
	cvta.to.global.u64 	%rd2, %rd8;
	setp.lt.s32 	%p1, %r26, 1;
	@%p1 bra 	$L__BB6_16;
	add.s32 	%r1, %r26, -1;
	and.b32  	%r2, %r26, 15;
	add.s32 	%r3, %r2, -1;
	and.b32  	%r4, %r26, 7;
	add.s32 	%r5, %r4, -1;
	and.b32  	%r6, %r26, 2147483632;
	and.b32  	%r7, %r26, 3;
	neg.s32 	%r8, %r6;
	shl.b32 	%r9, %r26, 4;
	mov.u32 	%r28, %ctaid.x;
	shl.b32 	%r10, %r28, 2;
	mov.b32 	%r67, 0;
	mul.wide.u32 	%rd5, %r26, 4;
$L__BB6_2:
	setp.lt.u32 	%p2, %r1, 15;
	add.s32 	%r12, %r67, %r10;
	mul.lo.s32 	%r13, %r12, %r26;
	mov.b32 	%r72, 0;
	@%p2 bra 	$L__BB6_5;
	mov.u32 	%r68, %r12;
	mov.u32 	%r69, %r13;
	mov.u32 	%r70, %r8;
$L__BB6_4:
	.pragma "nounroll";
	mul.wide.s32 	%rd9, %r68, 4;
	add.s64 	%rd10, %rd2, %rd9;
	ld.global.u32 	%r30, [%rd10];
	mul.wide.s32 	%rd11, %r69, 4;
	add.s64 	%rd12, %rd1, %rd11;
	st.global.u32 	[%rd12], %r30;
	add.s64 	%rd14, %rd10, %rd5;
	ld.global.u32 	%r31, [%rd14];
	st.global.u32 	[%rd12+4], %r31;
	add.s64 	%rd15, %rd14, %rd5;
	ld.global.u32 	%r32, [%rd15];
	st.global.u32 	[%rd12+8], %r32;
	add.s64 	%rd16, %rd15, %rd5;
	ld.global.u32 	%r33, [%rd16];
	st.global.u32 	[%rd12+12], %r33;
	add.s64 	%rd17, %rd16, %rd5;
	ld.global.u32 	%r34, [%rd17];
	st.global.u32 	[%rd12+16], %r34;
	add.s64 	%rd18, %rd17, %rd5;
	ld.global.u32 	%r35, [%rd18];
	st.global.u32 	[%rd12+20], %r35;
	add.s64 	%rd19, %rd18, %rd5;
	ld.global.u32 	%r36, [%rd19];
	st.global.u32 	[%rd12+24], %r36;
	add.s64 	%rd20, %rd19, %rd5;
	ld.global.u32 	%r37, [%rd20];
	st.global.u32 	[%rd12+28], %r37;
	add.s64 	%rd21, %rd20, %rd5;
	ld.global.u32 	%r38, [%rd21];
	st.global.u32 	[%rd12+32], %r38;
	add.s64 	%rd22, %rd21, %rd5;
	ld.global.u32 	%r39, [%rd22];
	st.global.u32 	[%rd12+36], %r39;
	add.s64 	%rd23, %rd22, %rd5;
	ld.global.u32 	%r40, [%rd23];
	st.global.u32 	[%rd12+40], %r40;
	add.s64 	%rd24, %rd23, %rd5;
	ld.global.u32 	%r41, [%rd24];
	st.global.u32 	[%rd12+44], %r41;
	add.s64 	%rd25, %rd24, %rd5;
	ld.global.u32 	%r42, [%rd25];
	st.global.u32 	[%rd12+48], %r42;
	add.s64 	%rd26, %rd25, %rd5;
	ld.global.u32 	%r43, [%rd26];
	st.global.u32 	[%rd12+52], %r43;
	add.s64 	%rd27, %rd26, %rd5;
	ld.global.u32 	%r44, [%rd27];
	st.global.u32 	[%rd12+56], %r44;
	add.s64 	%rd28, %rd27, %rd5;
	ld.global.u32 	%r45, [%rd28];
	st.global.u32 	[%rd12+60], %r45;
	add.s32 	%r70, %r70, 16;
	add.s32 	%r69, %r69, 16;
	add.s32 	%r68, %r68, %r9;
	setp.ne.s32 	%p3, %r70, 0;
	mov.u32 	%r72, %r6;
	@%p3 bra 	$L__BB6_4;
$L__BB6_5:
	setp.eq.s32 	%p4, %r2, 0;
	@%p4 bra 	$L__BB6_15;
	setp.lt.u32 	%p5, %r3, 7;
	@%p5 bra 	$L__BB6_8;
	mad.lo.s32 	%r46, %r72, %r26, %r12;
	mul.wide.s32 	%rd29, %r46, 4;
	add.s64 	%rd30, %rd2, %rd29;
	ld.global.u32 	%r47, [%rd30];
	add.s32 	%r48, %r72, %r13;
	mul.wide.s32 	%rd31, %r48, 4;
	add.s64 	%rd32, %rd1, %rd31;
	st.global.u32 	[%rd32], %r47;
	add.s64 	%rd34, %rd30, %rd5;
	ld.global.u32 	%r49, [%rd34];
	st.global.u32 	[%rd32+4], %r49;
	add.s64 	%rd35, %rd34, %rd5;
	ld.global.u32 	%r50, [%rd35];
	st.global.u32 	[%rd32+8], %r50;
	add.s64 	%rd36, %rd35, %rd5;
	ld.global.u32 	%r51, [%rd36];
	st.global.u32 	[%rd32+12], %r51;
	add.s64 	%rd37, %rd36, %rd5;
	ld.global.u32 	%r52, [%rd37];
	st.global.u32 	[%rd32+16], %r52;
	add.s64 	%rd38, %rd37, %rd5;
	ld.global.u32 	%r53, [%rd38];
	st.global.u32 	[%rd32+20], %r53;
	add.s64 	%rd39, %rd38, %rd5;
	ld.global.u32 	%r54, [%rd39];
	st.global.u32 	[%rd32+24], %r54;
	add.s64 	%rd40, %rd39, %rd5;
	ld.global.u32 	%r55, [%rd40];
	st.global.u32 	[%rd32+28], %r55;
	add.s32 	%r72, %r72, 8;
$L__BB6_8:
	setp.eq.s32 	%p6, %r4, 0;
	@%p6 bra 	$L__BB6_15;
	setp.lt.u32 	%p7, %r5, 3;
	@%p7 bra 	$L__BB6_11;
	mad.lo.s32 	%r56, %r72, %r26, %r12;
	mul.wide.s32 	%rd41, %r56, 4;
	add.s64 	%rd42, %rd2, %rd41;
	ld.global.u32 	%r57, [%rd42];
	add.s32 	%r58, %r72, %r13;
	mul.wide.s32 	%rd43, %r58, 4;
	add.s64 	%rd44, %rd1, %rd43;
	st.global.u32 	[%rd44], %r57;
	add.s64 	%rd46, %rd42, %rd5;
	ld.global.u32 	%r59, [%rd46];
	st.global.u32 	[%rd44+4], %r59;
	add.s64 	%rd47, %rd46, %rd5;
	ld.global.u32 	%r60, [%rd47];
	st.global.u32 	[%rd44+8], %r60;
	add.s64 	%rd48, %rd47, %rd5;
	ld.global.u32 	%r61, [%rd48];
	st.global.u32 	[%rd44+12], %r61;
	add.s32 	%r72, %r72, 4;
$L__BB6_11:
	setp.eq.s32 	%p8, %r7, 0;
	@%p8 bra 	$L__BB6_15;
	setp.eq.s32 	%p9, %r7, 1;
	mad.lo.s32 	%r62, %r72, %r26, %r12;
	mul.wide.s32 	%rd49, %r62, 4;
	add.s64 	%rd3, %rd2, %rd49;
	ld.global.u32 	%r63, [%rd3];
	add.s32 	%r64, %r72, %r13;
	mul.wide.s32 	%rd50, %r64, 4;
	add.s64 	%rd4, %rd1, %rd50;
	st.global.u32 	[%rd4], %r63;
	@%p9 bra 	$L__BB6_15;
	setp.eq.s32 	%p10, %r7, 2;
	add.s64 	%rd6, %rd3, %rd5;
	ld.global.u32 	%r65, [%rd6];
	st.global.u32 	[%rd4+4], %r65;
	@%p10 bra 	$L__BB6_15;
	add.s64 	%rd51, %rd6, %rd5;
	ld.global.u32 	%r66, [%rd51];
	st.global.u32 	[%rd4+8], %r66;
$L__BB6_15:
	add.s32 	%r67, %r67, 1;
	setp.ne.s32 	%p11, %r67, 4;
	@%p11 bra 	$L__BB6_2;
$L__BB6_16:
	ret;

}
	// .globl	_Z12row_col_diagPiS_i
.visible .entry _Z12row_col_diagPiS_i(
	.param .u64 .ptr .align 1 _Z12row_col_diagPiS_i_param_0,
	.param .u64 .ptr .align 1 _Z12row_col_diagPiS_i_param_1,
	.param .u32 _Z12row_col_diagPiS_i_param_2
)
{
	.reg .pred 	%p<6>;
	.reg .b32 	%r<75>;
	.reg .b64 	%rd<58>;

	ld.param.u64 	%rd3, [_Z12row_col_diagPiS_i_param_0];
	ld.param.u64 	%rd4, [_Z12row_col_diagPiS_i_param_1];
	ld.param.u32 	%r12, [_Z12row_col_diagPiS_i_param_2];
	cvta.to.global.u64 	%rd1, %rd3;
	cvta.to.global.u64 	%rd2, %rd4;
	setp.lt.s32 	%p1, %r12, 1;
	@%p1 bra 	$L__BB7_6;
	mov.u32 	%r14, %ctaid.x;
	shl.b32 	%r1, %r14, 2;
	setp.eq.s32 	%p2, %r12, 1;
	mov.b32 	%r74, 0;
	@%p2 bra 	$L__BB7_4;
	and.b32  	%r74, %r12, 2147483646;
	neg.s32 	%r72, %r74;
	add.s32 	%r71, %r1, 2;
	mov.b32 	%r73, 0;
$L__BB7_3:
	add.s32 	%r16, %r71, -2;
	mul.lo.s32 	%r17, %r73, %r12;
	rem.u32 	%r18, %r16, %r12;
	add.s32 	%r19, %r18, %r17;
	mul.wide.u32 	%rd5, %r19, 4;
	add.s64 	%rd6, %rd2, %rd5;
	ld.global.u32 	%r20, [%rd6];
	mad.lo.s32 	%r21, %r18, %r12, %r73;
	mul.wide.u32 	%rd7, %r21, 4;
	add.s64 	%rd8, %rd1, %rd7;
	st.global.u32 	[%rd8], %r20;
	add.s32 	%r22, %r71, -1;
	rem.u32 	%r23, %r22, %r12;
	add.s32 	%r24, %r23, %r17;
	mul.wide.u32 	%rd9, %r24, 4;
	add.s64 	%rd10, %rd2, %rd9;
	ld.global.u32 	%r25, [%rd10];
	mad.lo.s32 	%r26, %r23, %r12, %r73;
	mul.wide.u32 	%rd11, %r26, 4;
	add.s64 	%rd12, %rd1, %rd11;
	st.global.u32 	[%rd12], %r25;
	add.s32 	%r8, %r71, 2;
	rem.u32 	%r27, %r71, %r12;
	add.s32 	%r28, %r27, %r17;
	mul.wide.u32 	%rd13, %r28, 4;
	add.s64 	%rd14, %rd2, %rd13;
	ld.global.u32 	%r29, [%rd14];
	mul.lo.s32 	%r30, %r27, %r12;
	add.s32 	%r31, %r30, %r73;
	mul.wide.u32 	%rd15, %r31, 4;
	add.s64 	%rd16, %rd1, %rd15;
	st.global.u32 	[%rd16], %r29;
	add.s32 	%r32, %r71, 1;
	rem.u32 	%r33, %r32, %r12;
	add.s32 	%r34, %r33, %r17;
	mul.wide.u32 	%rd17, %r34, 4;
	add.s64 	%rd18, %rd2, %rd17;
	ld.global.u32 	%r35, [%rd18];
	mul.lo.s32 	%r36, %r33, %r12;
	add.s32 	%r37, %r36, %r73;
	mul.wide.u32 	%rd19, %r37, 4;
	add.s64 	%rd20, %rd1, %rd19;
	st.global.u32 	[%rd20], %r35;
	add.s32 	%r38, %r17, %r12;
	add.s32 	%r39, %r24, %r12;
	mul.wide.u32 	%rd21, %r39, 4;
	add.s64 	%rd22, %rd2, %rd21;
	ld.global.u32 	%r40, [%rd22];
	st.global.u32 	[%rd12+4], %r40;
	add.s32 	%r41, %r28, %r12;
	mul.wide.u32 	%rd23, %r41, 4;
	add.s64 	%rd24, %rd2, %rd23;
	ld.global.u32 	%r42, [%rd24];
	cvt.u64.u32 	%rd25, %r30;
	cvt.u64.u32 	%rd26, %r73;
	add.s64 	%rd27, %rd25, %rd26;
	shl.b64 	%rd28, %rd27, 2;
	add.s64 	%rd29, %rd1, %rd28;
	st.global.u32 	[%rd29+4], %r42;
	add.s32 	%r43, %r34, %r12;
	mul.wide.u32 	%rd30, %r43, 4;
	add.s64 	%rd31, %rd2, %rd30;
	ld.global.u32 	%r44, [%rd31];
	cvt.u64.u32 	%rd32, %r36;
	add.s64 	%rd33, %rd32, %rd26;
	shl.b64 	%rd34, %rd33, 2;
	add.s64 	%rd35, %rd1, %rd34;
	st.global.u32 	[%rd35+4], %r44;
	rem.u32 	%r45, %r8, %r12;
	add.s32 	%r46, %r45, %r38;
	mul.wide.u32 	%rd36, %r46, 4;
	add.s64 	%rd37, %rd2, %rd36;
	ld.global.u32 	%r47, [%rd37];
	mul.lo.s32 	%r48, %r45, %r12;
	cvt.u64.u32 	%rd38, %r48;
	add.s64 	%rd39, %rd38, %rd26;
	shl.b64 	%rd40, %rd39, 2;
	add.s64 	%rd41, %rd1, %rd40;
	st.global.u32 	[%rd41+4], %r47;
	add.s32 	%r73, %r73, 2;
	add.s32 	%r72, %r72, 2;
	setp.ne.s32 	%p3, %r72, 0;
	mov.u32 	%r71, %r8;
	@%p3 bra 	$L__BB7_3;
$L__BB7_4:
	and.b32  	%r49, %r12, 1;
	setp.eq.b32 	%p4, %r49, 1;
	not.pred 	%p5, %p4;
	@%p5 bra 	$L__BB7_6;
	add.s32 	%r50, %r74, %r1;
	mul.lo.s32 	%r51, %r74, %r12;
	rem.u32 	%r52, %r50, %r12;
	add.s32 	%r53, %r52, %r51;
	mul.wide.u32 	%rd42, %r53, 4;
	add.s64 	%rd43, %rd2, %rd42;
	ld.global.u32 	%r54, [%rd43];
	mad.lo.s32 	%r55, %r52, %r12, %r74;
	mul.wide.u32 	%rd44, %r55, 4;
	add.s64 	%rd45, %rd1, %rd44;
	st.global.u32 	[%rd45], %r54;
	add.s32 	%r56, %r50, 1;
	rem.u32 	%r57, %r56, %r12;
	add.s32 	%r58, %r57, %r51;
	mul.wide.u32 	%rd46, %r58, 4;
	add.s64 	%rd47, %rd2, %rd46;
	ld.global.u32 	%r59, [%rd47];
	mad.lo.s32 	%r60, %r57, %r12, %r74;
	mul.wide.u32 	%rd48, %r60, 4;
	add.s64 	%rd49, %rd1, %rd48;
	st.global.u32 	[%rd49], %r59;
	add.s32 	%r61, %r50, 2;
	rem.u32 	%r62, %r61, %r12;
	add.s32 	%r63, %r62, %r51;
	mul.wide.u32 	%rd50, %r63, 4;
	add.s64 	%rd51, %rd2, %rd50;
	ld.global.u32 	%r64, [%rd51];
	mad.lo.s32 	%r65, %r62, %r12, %r74;
	mul.wide.u32 	%rd52, %r65, 4;
	add.s64 	%rd53, %rd1, %rd52;
	st.global.u32 	[%rd53], %r64;
	add.s32 	%r66, %r50, 3;
	rem.u32 	%r67, %r66, %r12;
	add.s32 	%r68, %r67, %r51;
	mul.wide.u32 	%rd54, %r68, 4;
	add.s64 	%rd55, %rd2, %rd54;
	ld.global.u32 	%r69, [%rd55];
	mad.lo.s32 	%r70, %r67, %r12, %r74;
	mul.wide.u32 	%rd56, %r70, 4;
	add.s64 	%rd57, %rd1, %rd56;
	st.global.u32 	[%rd57], %r69;
$L__BB7_6:
	ret;

}
	// .globl	_Z12col_row_diagPiS_i
.visible .entry _Z12col_row_diagPiS_i(
	.param .u64 .ptr .align 1 _Z12col_row_diagPiS_i_param_0,
	.param .u64 .ptr .align 1 _Z12col_row_diagPiS_i_param_1,
	.param .u32 _Z12col_row_diagPiS_i_param_2
)
{
	.reg .pred 	%p<6>;
	.reg .b32 	%r<75>;
	.reg .b64 	%rd<58>;

	ld.param.u64 	%rd3, [_Z12col_row_diagPiS_i_param_0];
	ld.param.u64 	%rd4, [_Z12col_row_diagPiS_i_param_1];
	ld.param.u32 	%r12, [_Z12col_row_diagPiS_i_param_2];
	cvta.to.global.u64 	%rd1, %rd3;
	cvta.to.global.u64 	%rd2, %rd4;
	setp.lt.s32 	%p1, %r12, 1;
	@%p1 bra 	$L__BB8_6;
	mov.u32 	%r14, %ctaid.x;
	shl.b32 	%r1, %r14, 2;
	setp.eq.s32 	%p2, %r12, 1;
	mov.b32 	%r74, 0;
	@%p2 bra 	$L__BB8_4;
	and.b32  	%r74, %r12, 2147483646;
	neg.s32 	%r72, %r74;
	add.s32 	%r71, %r1, 2;
	mov.b32 	%r73, 0;
$L__BB8_3:
	add.s32 	%r16, %r71, -2;
	mul.lo.s32 	%r17, %r73, %r12;
	rem.u32 	%r18, %r16, %r12;
	add.s32 	%r19, %r18, %r17;
	mul.wide.u32 	%rd5, %r19, 4;
	add.s64 	%rd6, %rd2, %rd5;
	ld.global.u32 	%r20, [%rd6];
	mad.lo.s32 	%r21, %r18, %r12, %r73;
	mul.wide.u32 	%rd7, %r21, 4;
	add.s64 	%rd8, %rd1, %rd7;
	st.global.u32 	[%rd8], %r20;
	add.s32 	%r22, %r71, -1;
	rem.u32 	%r23, %r22, %r12;
	add.s32 	%r24, %r23, %r17;
	mul.wide.u32 	%rd9, %r24, 4;
	add.s64 	%rd10, %rd2, %rd9;
	ld.global.u32 	%r25, [%rd10];
	mad.lo.s32 	%r26, %r23, %r12, %r73;
	mul.wide.u32 	%rd11, %r26, 4;
	add.s64 	%rd12, %rd1, %rd11;
	st.global.u32 	[%rd12], %r25;
	add.s32 	%r8, %r71, 2;
	rem.u32 	%r27, %r71, %r12;
	add.s32 	%r28, %r27, %r17;
	mul.wide.u32 	%rd13, %r28, 4;
	add.s64 	%rd14, %rd2, %rd13;
	ld.global.u32 	%r29, [%rd14];
	mul.lo.s32 	%r30, %r27, %r12;
	add.s32 	%r31, %r30, %r73;
	mul.wide.u32 	%rd15, %r31, 4;
	add.s64 	%rd16, %rd1, %rd15;
	st.global.u32 	[%rd16], %r29;
	add.s32 	%r32, %r71, 1;
	rem.u32 	%r33, %r32, %r12;
	add.s32 	%r34, %r33, %r17;
	mul.wide.u32 	%rd17, %r34, 4;
	add.s64 	%rd18, %rd2, %rd17;
	ld.global.u32 	%r35, [%rd18];
	mul.lo.s32 	%r36, %r33, %r12;
	add.s32 	%r37, %r36, %r73;
	mul.wide.u32 	%rd19, %r37, 4;
	add.s64 	%rd20, %rd1, %rd19;
	st.global.u32 	[%rd20], %r35;
	add.s32 	%r38, %r17, %r12;
	add.s32 	%r39, %r24, %r12;
	mul.wide.u32 	%rd21, %r39, 4;
	add.s64 	%rd22, %rd2, %rd21;
	ld.global.u32 	%r40, [%rd22];
	st.global.u32 	[%rd12+4], %r40;
	add.s32 	%r41, %r28, %r12;
	mul.wide.u32 	%rd23, %r41, 4;
	add.s64 	%rd24, %rd2, %rd23;
	ld.global.u32 	%r42, [%rd24];
	cvt.u64.u32 	%rd25, %r30;
	cvt.u64.u32 	%rd26, %r73;
	add.s64 	%rd27, %rd25, %rd26;
	shl.b64 	%rd28, %rd27, 2;
	add.s64 	%rd29, %rd1, %rd28;
	st.global.u32 	[%rd29+4], %r42;
	add.s32 	%r43, %r34, %r12;
	mul.wide.u32 	%rd30, %r43, 4;
	add.s64 	%rd31, %rd2, %rd30;
	ld.global.u32 	%r44, [%rd31];
	cvt.u64.u32 	%rd32, %r36;
	add.s64 	%rd33, %rd32, %rd26;
	shl.b64 	%rd34, %rd33, 2;
	add.s64 	%rd35, %rd1, %rd34;
	st.global.u32 	[%rd35+4], %r44;
	rem.u32 	%r45, %r8, %r12;
	add.s32 	%r46, %r45, %r38;
	mul.wide.u32 	%rd36, %r46, 4;
	add.s64 	%rd37, %rd2, %rd36;
	ld.global.u32 	%r47, [%rd37];
	mul.lo.s32 	%r48, %r45, %r12;
	cvt.u64.u32 	%rd38, %r48;
	add.s64 	%rd39, %rd38, %rd26;
	shl.b64 	%rd40, %rd39, 2;
	add.s64 	%rd41, %rd1, %rd40;
	st.global.u32 	[%rd41+4], %r47;
	add.s32 	%r73, %r73, 2;
	add.s32 	%r72, %r72, 2;
	setp.ne.s32 	%p3, %r72, 0;
	mov.u32 	%r71, %r8;
	@%p3 bra 	$L__BB8_3;
$L__BB8_4:
	and.b32  	%r49, %r12, 1;
	setp.eq.b32 	%p4, %r49, 1;
	not.pred 	%p5, %p4;
	@%p5 bra 	$L__BB8_6;
	add.s32 	%r50, %r74, %r1;
	mul.lo.s32 	%r51, %r74, %r12;
	rem.u32 	%r52, %r50, %r12;
	add.s32 	%r53, %r52, %r51;
	mul.wide.u32 	%rd42, %r53, 4;
	add.s64 	%rd43, %rd2, %rd42;
	ld.global.u32 	%r54, [%rd43];
	mad.lo.s32 	%r55, %r52, %r12, %r74;
	mul.wide.u32 	%rd44, %r55, 4;
	add.s64 	%rd45, %rd1, %rd44;
	st.global.u32 	[%rd45], %r54;
	add.s32 	%r56, %r50, 1;
	rem.u32 	%r57, %r56, %r12;
	add.s32 	%r58, %r57, %r51;
	mul.wide.u32 	%rd46, %r58, 4;
	add.s64 	%rd47, %rd2, %rd46;
	ld.global.u32 	%r59, [%rd47];
	mad.lo.s32 	%r60, %r57, %r12, %r74;
	mul.wide.u32 	%rd48, %r60, 4;
	add.s64 	%rd49, %rd1, %rd48;
	st.global.u32 	[%rd49], %r59;
	add.s32 	%r61, %r50, 2;
	rem.u32 	%r62, %r61, %r12;
	add.s32 	%r63, %r62, %r51;
	mul.wide.u32 	%rd50, %r63, 4;
	add.s64 	%rd51, %rd2, %rd50;
	ld.global.u32 	%r64, [%rd51];
	mad.lo.s32 	%r65, %r62, %r12, %r74;
	mul.wide.u32 	%rd52, %r65, 4;
	add.s64 	%rd53, %rd1, %rd52;
	st.global.u32 	[%rd53], %r64;
	add.s32 	%r66, %r50, 3;
	rem.u32 	%r67, %r66, %r12;
	add.s32 	%r68, %r67, %r51;
	mul.wide.u32 	%rd54, %r68, 4;
	add.s64 	%rd55, %rd2, %rd54;
	ld.global.u32 	%r69, [%rd55];
	mad.lo.s32 	%r70, %r67, %r12, %r74;
	mul.wide.u32 	%rd56, %r70, 4;
	add.s64 	%rd57, %rd1, %rd56;
	st.global.u32 	[%rd57], %r69;
$L__BB8_6:
	ret;

}
	// .globl	_Z17transposeDiagonalPfS_iic
.visible .entry _Z17transposeDiagonalPfS_iic(
	.param .u64 .ptr .align 1 _Z17transposeDiagonalPfS_iic_param_0,
	.param .u64 .ptr .align 1 _Z17transposeDiagonalPfS_iic_param_1,
	.param .u32 _Z17transposeDiagonalPfS_iic_param_2,
	.param .u32 _Z17transposeDiagonalPfS_iic_param_3,
	.param .u8 _Z17transposeDiagonalPfS_iic_param_4
)
{
	.reg .pred 	%p<4>;
	.reg .b16 	%rs<2>;
	.reg .b32 	%r<61>;
	.reg .b32 	%f<17>;
	.reg .b64 	%rd<37>;
	// demoted variable
	.shared .align 4 .b8 _ZZ17transposeDiagonalPfS_iicE4tile[4224];
	ld.param.u64 	%rd3, [_Z17transposeDiagonalPfS_iic_param_0];
	ld.param.u64 	%rd4, [_Z17transposeDiagonalPfS_iic_param_1];
	ld.param.u32 	%r12, [_Z17transposeDiagonalPfS_iic_param_2];
	ld.param.u32 	%r13, [_Z17transposeDiagonalPfS_iic_param_3];
	ld.param.s8 	%rs1, [_Z17transposeDiagonalPfS_iic_param_4];
	cvta.to.global.u64 	%rd1, %rd4;
	cvta.to.global.u64 	%rd2, %rd3;
	setp.ne.s32 	%p1, %r12, %r13;
	@%p1 bra 	$L__BB9_2;
	mov.u32 	%r60, %ctaid.x;
	mov.u32 	%r22, %ctaid.y;
	add.s32 	%r23, %r60, %r22;
	mov.u32 	%r24, %nctaid.x;
	rem.u32 	%r59, %r23, %r24;
	bra.uni 	$L__BB9_3;
$L__BB9_2:
	mov.u32 	%r14, %ctaid.x;
	mov.u32 	%r15, %nctaid.x;
	mov.u32 	%r16, %ctaid.y;
	mad.lo.s32 	%r17, %r15, %r16, %r14;
	mov.u32 	%r18, %nctaid.y;
	div.u32 	%r19, %r17, %r18;
	mul.lo.s32 	%r20, %r19, %r18;
	sub.s32 	%r60, %r17, %r20;
	add.s32 	%r21, %r19, %r60;
	rem.u32 	%r59, %r21, %r15;
$L__BB9_3:
	shl.b32 	%r25, %r59, 5;
	mov.u32 	%r7, %tid.x;
	add.s32 	%r26, %r25, %r7;
	shl.b32 	%r27, %r60, 5;
	mov.u32 	%r8, %tid.y;
	add.s32 	%r28, %r27, %r8;
	mad.lo.s32 	%r9, %r28, %r12, %r26;
	add.s32 	%r29, %r27, %r7;
	add.s32 	%r30, %r25, %r8;
	mad.lo.s32 	%r10, %r30, %r13, %r29;
	setp.ne.s16 	%p2, %rs1, 72;
	shl.b32 	%r31, %r7, 2;
	mov.u32 	%r32, _ZZ17transposeDiagonalPfS_iicE4tile;
	add.s32 	%r11, %r32, %r31;
	@%p2 bra 	$L__BB9_5;
	mul.wide.s32 	%rd13, %r9, 4;
	add.s64 	%rd14, %rd1, %rd13;
	ld.global.f32 	%f5, [%rd14];
	mad.lo.s32 	%r38, %r8, 132, %r11;
	st.shared.f32 	[%r38], %f5;
	shl.b32 	%r39, %r12, 3;
	mul.wide.s32 	%rd15, %r39, 4;
	add.s64 	%rd16, %rd14, %rd15;
	ld.global.f32 	%f6, [%rd16];
	st.shared.f32 	[%r38+1056], %f6;
	shl.b32 	%r40, %r12, 4;
	add.s32 	%r41, %r40, %r9;
	mul.wide.s32 	%rd17, %r41, 4;
	add.s64 	%rd18, %rd1, %rd17;
	ld.global.f32 	%f7, [%rd18];
	st.shared.f32 	[%r38+2112], %f7;
	add.s32 	%r42, %r41, %r39;
	mul.wide.s32 	%rd19, %r42, 4;
	add.s64 	%rd20, %rd1, %rd19;
	ld.global.f32 	%f8, [%rd20];
	st.shared.f32 	[%r38+3168], %f8;
	bra.uni 	$L__BB9_6;
$L__BB9_5:
	mul.wide.s32 	%rd5, %r9, 4;
	add.s64 	%rd6, %rd1, %rd5;
	ld.global.f32 	%f1, [%rd6];
	mad.lo.s32 	%r33, %r8, 132, %r11;
	st.shared.f32 	[%r33], %f1;
	shl.b32 	%r34, %r13, 3;
	mul.wide.s32 	%rd7, %r34, 4;
	add.s64 	%rd8, %rd6, %rd7;
	ld.global.f32 	%f2, [%rd8];
	st.shared.f32 	[%r33+1056], %f2;
	shl.b32 	%r35, %r13, 4;
	add.s32 	%r36, %r35, %r9;
	mul.wide.s32 	%rd9, %r36, 4;
	add.s64 	%rd10, %rd1, %rd9;
	ld.global.f32 	%f3, [%rd10];
	st.shared.f32 	[%r33+2112], %f3;
	add.s32 	%r37, %r36, %r34;
	mul.wide.s32 	%rd11, %r37, 4;
	add.s64 	%rd12, %rd1, %rd11;
	ld.global.f32 	%f4, [%rd12];
	st.shared.f32 	[%r33+3168], %f4;
$L__BB9_6:
	setp.ne.s16 	%p3, %rs1, 72;
	bar.sync 	0;
	@%p3 bra 	$L__BB9_8;
	shl.b32 	%r51, %r7, 7;
	add.s32 	%r52, %r11, %r51;
	shl.b32 	%r53, %r8, 2;
	add.s32 	%r54, %r52, %r53;
	ld.shared.f32 	%f13, [%r54];
	mul.wide.s32 	%rd29, %r10, 4;
	add.s64 	%rd30, %rd2, %rd29;
	st.global.f32 	[%rd30], %f13;
	ld.shared.f32 	%f14, [%r54+32];
	shl.b32 	%r55, %r13, 3;
	mul.wide.s32 	%rd31, %r55, 4;
	add.s64 	%rd32, %rd30, %rd31;
	st.global.f32 	[%rd32], %f14;
	ld.shared.f32 	%f15, [%r54+64];
	shl.b32 	%r56, %r13, 4;
	add.s32 	%r57, %r56, %r10;
	mul.wide.s32 	%rd33, %r57, 4;
	add.s64 	%rd34, %rd2, %rd33;
	st.global.f32 	[%rd34], %f15;
	ld.shared.f32 	%f16, [%r54+96];
	add.s32 	%r58, %r57, %r55;
	mul.wide.s32 	%rd35, %r58, 4;
	add.s64 	%rd36, %rd2, %rd35;
	st.global.f32 	[%rd36], %f16;
	bra.uni 	$L__BB9_9;
$L__BB9_8:
	shl.b32 	%r43, %r7, 7;
	add.s32 	%r44, %r11, %r43;
	shl.b32 	%r45, %r8, 2;
	add.s32 	%r46, %r44, %r45;
	ld.shared.f32 	%f9, [%r46];
	mul.wide.s32 	%rd21, %r10, 4;
	add.s64 	%rd22, %rd2, %rd21;
	st.global.f32 	[%rd22], %f9;
	ld.shared.f32 	%f10, [%r46+32];
	shl.b32 	%r47, %r12, 3;
	mul.wide.s32 	%rd23, %r47, 4;
	add.s64 	%rd24, %rd22, %rd23;
	st.global.f32 	[%rd24], %f10;
	ld.shared.f32 	%f11, [%r46+64];
	shl.b32 	%r48, %r12, 4;
	add.s32 	%r49, %r48, %r10;
	mul.wide.s32 	%rd25, %r49, 4;
	add.s64 	%rd26, %rd2, %rd25;
	st.global.f32 	[%rd26], %f11;
	ld.shared.f32 	%f12, [%r46+96];
	add.s32 	%r50, %r49, %r47;
	mul.wide.s32 	%rd27, %r50, 4;
	add.s64 	%rd28, %rd2, %rd27;
	st.global.f32 	[%rd28], %f12;
$L__BB9_9:
	ret;

}
	// .globl	_Z18transposeCoalescedPfS_ii
.visible .entry _Z18transposeCoalescedPfS_ii(
	.param .u64 .ptr .align 1 _Z18transposeCoalescedPfS_ii_param_0,
	.param .u64 .ptr .align 1 _Z18transposeCoalescedPfS_ii_param_1,
	.param .u32 _Z18transposeCoalescedPfS_ii_param_2,
	.param .u32 _Z18transposeCoalescedPfS_ii_param_3
)
{
	.reg .b32 	%r<33>;
	.reg .b32 	%f<9>;
	.reg .b64 	%rd<21>;
	// demoted variable
	.shared .align 4 .b8 _ZZ18transposeCoalescedPfS_iiE4tile[4096];
	ld.param.u64 	%rd1, [_Z18transposeCoalescedPfS_ii_param_0];
	ld.param.u64 	%rd2, [_Z18transposeCoalescedPfS_ii_param_1];
	ld.param.u32 	%r1, [_Z18transposeCoalescedPfS_ii_param_2];
	ld.param.u32 	%r2, [_Z18transposeCoalescedPfS_ii_param_3];
	mov.u32 	%r3, %ctaid.x;
	shl.b32 	%r4, %r3, 5;
	mov.u32 	%r5, %tid.x;
	mov.u32 	%r6, %ctaid.y;
	shl.b32 	%r7, %r6, 5;
	mov.u32 	%r8, %tid.y;
	add.s32 	%r9, %r7, %r8;
	add.s32 	%r10, %r4, %r8;
	add.s32 	%r11, %r4, %r5;
	shl.b32 	%r12, %r5, 2;
	mov.u32 	%r13, _ZZ18transposeCoalescedPfS_iiE4tile;
	add.s32 	%r14, %r13, %r12;
	cvta.to.global.u64 	%rd3, %rd2;
	mad.lo.s32 	%r15, %r9, %r1, %r11;
	mul.wide.s32 	%rd4, %r15, 4;
	add.s64 	%rd5, %rd3, %rd4;
	ld.global.f32 	%f1, [%rd5];
	shl.b32 	%r16, %r8, 7;
	add.s32 	%r17, %r14, %r16;
	st.shared.f32 	[%r17], %f1;
	shl.b32 	%r18, %r1, 3;
	add.s32 	%r19, %r15, %r18;
	mul.wide.s32 	%rd6, %r19, 4;
	add.s64 	%rd7, %rd3, %rd6;
	ld.global.f32 	%f2, [%rd7];
	st.shared.f32 	[%r17+1024], %f2;
	shl.b32 	%r20, %r1, 4;
	add.s32 	%r21, %r15, %r20;
	mul.wide.s32 	%rd8, %r21, 4;
	add.s64 	%rd9, %rd3, %rd8;
	ld.global.f32 	%f3, [%rd9];
	st.shared.f32 	[%r17+2048], %f3;
	add.s32 	%r22, %r21, %r18;
	mul.wide.s32 	%rd10, %r22, 4;
	add.s64 	%rd11, %rd3, %rd10;
	ld.global.f32 	%f4, [%rd11];
	st.shared.f32 	[%r17+3072], %f4;
	bar.sync 	0;
	add.s32 	%r23, %r7, %r5;
	mad.lo.s32 	%r24, %r5, 124, %r14;
	cvta.to.global.u64 	%rd12, %rd1;
	shl.b32 	%r25, %r8, 2;
	add.s32 	%r26, %r24, %r25;
	ld.shared.f32 	%f5, [%r26];
	mad.lo.s32 	%r27, %r10, %r2, %r23;
	mul.wide.s32 	%rd13, %r27, 4;
	add.s64 	%rd14, %rd12, %rd13;
	st.global.f32 	[%rd14], %f5;
	ld.shared.f32 	%f6, [%r26+32];
	shl.b32 	%r28, %r2, 3;
	add.s32 	%r29, %r27, %r28;
	mul.wide.s32 	%rd15, %r29, 4;
	add.s64 	%rd16, %rd12, %rd15;
	st.global.f32 	[%rd16], %f6;
	ld.shared.f32 	%f7, [%r26+64];
	shl.b32 	%r30, %r2, 4;
	add.s32 	%r31, %r27, %r30;
	mul.wide.s32 	%rd17, %r31, 4;
	add.s64 	%rd18, %rd12, %rd17;
	st.global.f32 	[%rd18], %f7;
	ld.shared.f32 	%f8, [%r26+96];
	add.s32 	%r32, %r31, %r28;
	mul.wide.s32 	%rd19, %r32, 4;
	add.s64 	%rd20, %rd12, %rd19;
	st.global.f32 	[%rd20], %f8;
	ret;

}
	// .globl	_Z13copySharedMemPfS_ii
.visible .entry _Z13copySharedMemPfS_ii(
	.param .u64 .ptr .align 1 _Z13copySharedMemPfS_ii_param_0,
	.param .u64 .ptr .align 1 _Z13copySharedMemPfS_ii_param_1,
	.param .u32 _Z13copySharedMemPfS_ii_param_2,
	.param .u32 _Z13copySharedMemPfS_ii_param_3
)
{
	.reg .b32 	%r<20>;
	.reg .b32 	%f<9>;
	.reg .b64 	%rd<17>;
	// demoted variable
	.shared .align 4 .b8 _ZZ13copySharedMemPfS_iiE4tile[4096];
	ld.param.u64 	%rd1, [_Z13copySharedMemPfS_ii_param_0];
	ld.param.u64 	%rd2, [_Z13copySharedMemPfS_ii_param_1];
	ld.param.u32 	%r1, [_Z13copySharedMemPfS_ii_param_2];
	mov.u32 	%r2, %ctaid.x;
	shl.b32 	%r3, %r2, 5;
	mov.u32 	%r4, %tid.x;
	add.s32 	%r5, %r3, %r4;
	mov.u32 	%r6, %ctaid.y;
	shl.b32 	%r7, %r6, 5;
	mov.u32 	%r8, %tid.y;
	add.s32 	%r9, %r7, %r8;
	mad.lo.s32 	%r10, %r1, %r9, %r5;
	shl.b32 	%r11, %r4, 2;
	mov.u32 	%r12, _ZZ13copySharedMemPfS_iiE4tile;
	add.s32 	%r13, %r12, %r11;
	cvta.to.global.u64 	%rd3, %rd2;
	mul.wide.s32 	%rd4, %r10, 4;
	add.s64 	%rd5, %rd3, %rd4;
	ld.global.f32 	%f1, [%rd5];
	shl.b32 	%r14, %r8, 7;
	add.s32 	%r15, %r13, %r14;
	st.shared.f32 	[%r15], %f1;
	shl.b32 	%r16, %r1, 3;
	mul.wide.s32 	%rd6, %r16, 4;
	add.s64 	%rd7, %rd5, %rd6;
	ld.global.f32 	%f2, [%rd7];
	st.shared.f32 	[%r15+1024], %f2;
	shl.b32 	%r17, %r1, 4;
	add.s32 	%r18, %r17, %r10;
	mul.wide.s32 	%rd8, %r18, 4;
	add.s64 	%rd9, %rd3, %rd8;
	ld.global.f32 	%f3, [%rd9];
	st.shared.f32 	[%r15+2048], %f3;
	add.s32 	%r19, %r18, %r16;
	mul.wide.s32 	%rd10, %r19, 4;
	add.s64 	%rd11, %rd3, %rd10;
	ld.global.f32 	%f4, [%rd11];
	st.shared.f32 	[%r15+3072], %f4;
	bar.sync 	0;
	cvta.to.global.u64 	%rd12, %rd1;
	ld.shared.f32 	%f5, [%r15];
	add.s64 	%rd13, %rd12, %rd4;
	st.global.f32 	[%rd13], %f5;
	ld.shared.f32 	%f6, [%r15+1024];
	add.s64 	%rd14, %rd13, %rd6;
	st.global.f32 	[%rd14], %f6;
	ld.shared.f32 	%f7, [%r15+2048];
	add.s64 	%rd15, %rd12, %rd8;
	st.global.f32 	[%rd15], %f7;
	ld.shared.f32 	%f8, [%r15+3072];
	add.s64 	%rd16, %rd12, %rd10;
	st.global.f32 	[%rd16], %f8;
	ret;

}
	// .globl	_Z20transposeFineGrainedPfS_ii
.visible .entry _Z20transposeFineGrainedPfS_ii(
	.param .u64 .ptr .align 1 _Z20transposeFineGrainedPfS_ii_param_0,
	.param .u64 .ptr .align 1 _Z20transposeFineGrainedPfS_ii_param_1,
	.param .u32 _Z20transposeFineGrainedPfS_ii_param_2,
	.param .u32 _Z20transposeFineGrainedPfS_ii_param_3
)
{
	.reg .b32 	%r<28>;
	.reg .b32 	%f<9>;
	.reg .b64 	%rd<20>;
	// demoted variable
	.shared .align 4 .b8 _ZZ20transposeFineGrainedPfS_iiE5block[4224];
	ld.param.u64 	%rd1, [_Z20transposeFineGrainedPfS_ii_param_0];
	ld.param.u64 	%rd2, [_Z20transposeFineGrainedPfS_ii_param_1];
	ld.param.u32 	%r1, [_Z20transposeFineGrainedPfS_ii_param_2];
	ld.param.u32 	%r2, [_Z20transposeFineGrainedPfS_ii_param_3];
	mov.u32 	%r3, %ctaid.x;
	shl.b32 	%r4, %r3, 5;
	mov.u32 	%r5, %tid.x;
	add.s32 	%r6, %r4, %r5;
	mov.u32 	%r7, %ctaid.y;
	shl.b32 	%r8, %r7, 5;
	mov.u32 	%r9, %tid.y;
	add.s32 	%r10, %r8, %r9;
	mad.lo.s32 	%r11, %r1, %r10, %r6;
	shl.b32 	%r12, %r5, 2;
	mov.u32 	%r13, _ZZ20transposeFineGrainedPfS_iiE5block;
	add.s32 	%r14, %r13, %r12;
	cvta.to.global.u64 	%rd3, %rd2;
	mul.wide.s32 	%rd4, %r11, 4;
	add.s64 	%rd5, %rd3, %rd4;
	ld.global.f32 	%f1, [%rd5];
	mad.lo.s32 	%r15, %r9, 132, %r14;
	st.shared.f32 	[%r15], %f1;
	shl.b32 	%r16, %r1, 3;
	mul.wide.s32 	%rd6, %r16, 4;
	add.s64 	%rd7, %rd5, %rd6;
	ld.global.f32 	%f2, [%rd7];
	st.shared.f32 	[%r15+1056], %f2;
	shl.b32 	%r17, %r1, 4;
	add.s32 	%r18, %r17, %r11;
	mul.wide.s32 	%rd8, %r18, 4;
	add.s64 	%rd9, %rd3, %rd8;
	ld.global.f32 	%f3, [%rd9];
	st.shared.f32 	[%r15+2112], %f3;
	add.s32 	%r19, %r18, %r16;
	mul.wide.s32 	%rd10, %r19, 4;
	add.s64 	%rd11, %rd3, %rd10;
	ld.global.f32 	%f4, [%rd11];
	st.shared.f32 	[%r15+3168], %f4;
	bar.sync 	0;
	shl.b32 	%r20, %r5, 7;
	add.s32 	%r21, %r14, %r20;
	cvta.to.global.u64 	%rd12, %rd1;
	shl.b32 	%r22, %r9, 2;
	add.s32 	%r23, %r21, %r22;
	ld.shared.f32 	%f5, [%r23];
	add.s64 	%rd13, %rd12, %rd4;
	st.global.f32 	[%rd13], %f5;
	ld.shared.f32 	%f6, [%r23+32];
	shl.b32 	%r24, %r2, 3;
	mul.wide.s32 	%rd14, %r24, 4;
	add.s64 	%rd15, %rd13, %rd14;
	st.global.f32 	[%rd15], %f6;
	ld.shared.f32 	%f7, [%r23+64];
	shl.b32 	%r25, %r2, 4;
	add.s32 	%r26, %r25, %r11;
	mul.wide.s32 	%rd16, %r26, 4;
	add.s64 	%rd17, %rd12, %rd16;
	st.global.f32 	[%rd17], %f7;
	ld.shared.f32 	%f8, [%r23+96];
	add.s32 	%r27, %r26, %r24;
	mul.wide.s32 	%rd18, %r27, 4;
	add.s64 	%rd19, %rd12, %rd18;
	st.global.f32 	[%rd19], %f8;
	ret;

}
	// .globl	_Z22transposeCoarseGrainedPfS_ii
.visible .entry _Z22transposeCoarseGrainedPfS_ii(
	.param .u64 .ptr .align 1 _Z22transposeCoarseGrainedPfS_ii_param_0,
	.param .u64 .ptr .align 1 _Z22transposeCoarseGrainedPfS_ii_param_1,
	.param .u32 _Z22transposeCoarseGrainedPfS_ii_param_2,
	.param .u32 _Z22transposeCoarseGrainedPfS_ii_param_3
)
{
	.reg .b32 	%r<29>;
	.reg .b32 	%f<9>;
	.reg .b64 	%rd<21>;
	// demoted variable
	.shared .align 4 .b8 _ZZ22transposeCoarseGrainedPfS_iiE5block[4224];
	ld.param.u64 	%rd1, [_Z22transposeCoarseGrainedPfS_ii_param_0];
	ld.param.u64 	%rd2, [_Z22transposeCoarseGrainedPfS_ii_param_1];
	ld.param.u32 	%r1, [_Z22transposeCoarseGrainedPfS_ii_param_2];
	ld.param.u32 	%r2, [_Z22transposeCoarseGrainedPfS_ii_param_3];
	mov.u32 	%r3, %ctaid.x;
	shl.b32 	%r4, %r3, 5;
	mov.u32 	%r5, %tid.x;
	mov.u32 	%r6, %ctaid.y;
	shl.b32 	%r7, %r6, 5;
	mov.u32 	%r8, %tid.y;
	add.s32 	%r9, %r7, %r8;
	add.s32 	%r10, %r4, %r8;
	add.s32 	%r11, %r4, %r5;
	shl.b32 	%r12, %r5, 2;
	mov.u32 	%r13, _ZZ22transposeCoarseGrainedPfS_iiE5block;
	add.s32 	%r14, %r13, %r12;
	cvta.to.global.u64 	%rd3, %rd2;
	mad.lo.s32 	%r15, %r9, %r1, %r11;
	mul.wide.s32 	%rd4, %r15, 4;
	add.s64 	%rd5, %rd3, %rd4;
	ld.global.f32 	%f1, [%rd5];
	mad.lo.s32 	%r16, %r8, 132, %r14;
	st.shared.f32 	[%r16], %f1;
	shl.b32 	%r17, %r1, 3;
	add.s32 	%r18, %r15, %r17;
	mul.wide.s32 	%rd6, %r18, 4;
	add.s64 	%rd7, %rd3, %rd6;
	ld.global.f32 	%f2, [%rd7];
	st.shared.f32 	[%r16+1056], %f2;
	shl.b32 	%r19, %r1, 4;
	add.s32 	%r20, %r15, %r19;
	mul.wide.s32 	%rd8, %r20, 4;
	add.s64 	%rd9, %rd3, %rd8;
	ld.global.f32 	%f3, [%rd9];
	st.shared.f32 	[%r16+2112], %f3;
	add.s32 	%r21, %r20, %r17;
	mul.wide.s32 	%rd10, %r21, 4;
	add.s64 	%rd11, %rd3, %rd10;
	ld.global.f32 	%f4, [%rd11];
	st.shared.f32 	[%r16+3168], %f4;
	bar.sync 	0;
	add.s32 	%r22, %r7, %r5;
	cvta.to.global.u64 	%rd12, %rd1;
	ld.shared.f32 	%f5, [%r16];
	mad.lo.s32 	%r23, %r10, %r2, %r22;
	mul.wide.s32 	%rd13, %r23, 4;
	add.s64 	%rd14, %rd12, %rd13;
	st.global.f32 	[%rd14], %f5;
	ld.shared.f32 	%f6, [%r16+1056];
	shl.b32 	%r24, %r2, 3;
	add.s32 	%r25, %r23, %r24;
	mul.wide.s32 	%rd15, %r25, 4;
	add.s64 	%rd16, %rd12, %rd15;
	st.global.f32 	[%rd16], %f6;
	ld.shared.f32 	%f7, [%r16+2112];
	shl.b32 	%r26, %r2, 4;
	add.s32 	%r27, %r23, %r26;
	mul.wide.s32 	%rd17, %r27, 4;
	add.s64 	%rd18, %rd12, %rd17;
	st.global.f32 	[%rd18], %f7;
	ld.shared.f32 	%f8, [%r16+3168];
	add.s32 	%r28, %r27, %r24;
	mul.wide.s32 	%rd19, %r28, 4;
	add.s64 	%rd20, %rd12, %rd19;
	st.global.f32 	[%rd20], %f8;
	ret;

}


// ===== COMPILED SASS (sm_100) =====

	.target	sm_100

	.elftype	@"ET_EXEC"


//--------------------- .note.nv.tkinfo           --------------------------
	.section	.note.nv.tkinfo,"",@"SHT_NOTE"
	.sectionflags	@"SHF_NOTE_NV_TKINFO"
	.tkinfo
        /*0018*/ 	.word	0x00000002
        /*0030*/ 	.string	""
        /*0030*/ 	.string	"ptxas"
        /*0030*/ 	.string	"Cuda compilation tools, release 13.0, V13.0.88"
        /*0030*/ 	.string	"Build cuda_13.0.r13.0/compiler.36424714_0"
        /*0030*/ 	.string	"-arch sm_100 -m 64 "



//--------------------- .note.nv.cuinfo           --------------------------
	.section	.note.nv.cuinfo,"",@"SHT_NOTE"
	.sectionflags	@"SHF_NOTE_NV_CUINFO"
        /*0018*/ 	.short	0x0002
        /*001a*/ 	.short	0x0064
        /*001c*/ 	.short	0x0082
	.zero		2


//--------------------- .nv.info                  --------------------------
	.section	.nv.info,"",@"SHT_CUDA_INFO"
	.align	4


	//----- nvinfo : EIATTR_REGCOUNT
	.align		4
        /*0000*/ 	.byte	0x04, 0x2f
        /*0002*/ 	.short	(.L_1 - .L_0)
	.align		4
.L_0:
        /*0004*/ 	.word	index@(_Z10helloWorldPfS_i)
        /*0008*/ 	.word	0x0000000a


	//----- nvinfo : EIATTR_FRAME_SIZE
	.align		4
.L_1:
        /*000c*/ 	.byte	0x04, 0x11
        /*000e*/ 	.short	(.L_3 - .L_2)
	.align		4
.L_2:
        /*0010*/ 	.word	index@(_Z10helloWorldPfS_i)
        /*0014*/ 	.word	0x00000000


	//----- nvinfo : EIATTR_REGCOUNT
	.align		4
.L_3:
        /*0018*/ 	.byte	0x04, 0x2f
        /*001a*/ 	.short	(.L_5 - .L_4)
	.align		4
.L_4:
        /*001c*/ 	.word	index@(_Z4copyPfS_ii)
        /*0020*/ 	.word	0x00000018


	//----- nvinfo : EIATTR_FRAME_SIZE
	.align		4
.L_5:
        /*0024*/ 	.byte	0x04, 0x11
        /*0026*/ 	.short	(.L_7 - .L_6)
	.align		4
.L_6:
        /*0028*/ 	.word	index@(_Z4copyPfS_ii)
        /*002c*/ 	.word	0x00000000


	//----- nvinfo : EIATTR_REGCOUNT
	.align		4
.L_7:
        /*0030*/ 	.byte	0x04, 0x2f
        /*0032*/ 	.short	(.L_9 - .L_8)
	.align		4
.L_8:
        /*0034*/ 	.word	index@(_Z14transposeNaivePfS_iic)
        /*0038*/ 	.word	0x00000018


	//----- nvinfo : EIATTR_FRAME_SIZE
	.align		4
.L_9:
        /*003c*/ 	.byte	0x04, 0x11
        /*003e*/ 	.short	(.L_11 - .L_10)
	.align		4
.L_10:
        /*0040*/ 	.word	index@(_Z14transposeNaivePfS_iic)
        /*0044*/ 	.word	0x00000000


	//----- nvinfo : EIATTR_REGCOUNT
	.align		4
.L_11:
        /*0048*/ 	.byte	0x04, 0x2f
        /*004a*/ 	.short	(.L_13 - .L_12)
	.align		4
.L_12:
        /*004c*/ 	.word	index@(_Z7row_colPiS_i)
        /*0050*/ 	.word	0x00000012


	//----- nvinfo : EIATTR_FRAME_SIZE
	.align		4
.L_13:
        /*0054*/ 	.byte	0x04, 0x11
        /*0056*/ 	.short	(.L_15 - .L_14)
	.align		4
.L_14:
        /*0058*/ 	.word	index@(_Z7row_colPiS_i)
        /*005c*/ 	.word	0x00000000


	//----- nvinfo : EIATTR_REGCOUNT
	.align		4
.L_15:
        /*0060*/ 	.byte	0x04, 0x2f
        /*0062*/ 	.short	(.L_17 - .L_16)
	.align		4
.L_16:
        /*0064*/ 	.word	index@(_Z7col_rowPiS_i)
        /*0068*/ 	.word	0x00000012


	//----- nvinfo : EIATTR_FRAME_SIZE
	.align		4
.L_17:
        /*006c*/ 	.byte	0x04, 0x11
        /*006e*/ 	.short	(.L_19 - .L_18)
	.align		4
.L_18:
        /*0070*/ 	.word	index@(_Z7col_rowPiS_i)
        /*0074*/ 	.word	0x00000000


	//----- nvinfo : EIATTR_REGCOUNT
	.align		4
.L_19:
        /*0078*/ 	.byte	0x04, 0x2f
        /*007a*/ 	.short	(.L_21 - .L_20)
	.align		4
.L_20:
        /*007c*/ 	.word	index@(_Z14row_col_unrollPiS_i)
        /*0080*/ 	.word	0x00000020


	//----- nvinfo : EIATTR_FRAME_SIZE
	.align		4
.L_21:
        /*0084*/ 	.byte	0x04, 0x11
        /*0086*/ 	.short	(.L_23 - .L_22)
	.align		4
.L_22:
        /*0088*/ 	.word	index@(_Z14row_col_unrollPiS_i)
        /*008c*/ 	.word	0x00000000


	//----- nvinfo : EIATTR_REGCOUNT
	.align		4
.L_23:
        /*0090*/ 	.byte	0x04, 0x2f
        /*0092*/ 	.short	(.L_25 - .L_24)
	.align		4
.L_24:
        /*0094*/ 	.word	index@(_Z14col_row_unrollPiS_i)
        /*0098*/ 	.word	0x00000020


	//----- nvinfo : EIATTR_FRAME_SIZE
	.align		4
.L_25:
        /*009c*/ 	.byte	0x04, 0x11
        /*009e*/ 	.short	(.L_27 - .L_26)
	.align		4
.L_26:
        /*00a0*/ 	.word	index@(_Z14col_row_unrollPiS_i)
        /*00a4*/ 	.word	0x00000000


	//----- nvinfo : EIATTR_REGCOUNT
	.align		4
.L_27:
        /*00a8*/ 	.byte	0x04, 0x2f
        /*00aa*/ 	.short	(.L_29 - .L_28)
	.align		4
.L_28:
        /*00ac*/ 	.word	index@(_Z12row_col_diagPiS_i)
        /*00b0*/ 	.word	0x00000020


	//----- nvinfo : EIATTR_FRAME_SIZE
	.align		4
.L_29:
        /*00b4*/ 	.byte	0x04, 0x11
        /*00b6*/ 	.short	(.L_31 - .L_30)
	.align		4
.L_30:
        /*00b8*/ 	.word	index@(_Z12row_col_diagPiS_i)
        /*00bc*/ 	.word	0x00000000


	//----- nvinfo : EIATTR_REGCOUNT
	.align		4
.L_31:
        /*00c0*/ 	.byte	0x04, 0x2f
        /*00c2*/ 	.short	(.L_33 - .L_32)
	.align		4
.L_32:
        /*00c4*/ 	.word	index@(_Z12col_row_diagPiS_i)
        /*00c8*/ 	.word	0x00000020


	//----- nvinfo : EIATTR_FRAME_SIZE
	.align		4
.L_33:
        /*00cc*/ 	.byte	0x04, 0x11
        /*00ce*/ 	.short	(.L_35 - .L_34)
	.align		4
.L_34:
        /*00d0*/ 	.word	index@(_Z12col_row_diagPiS_i)
        /*00d4*/ 	.word	0x00000000


	//----- nvinfo : EIATTR_REGCOUNT
	.align		4
.L_35:
        /*00d8*/ 	.byte	0x04, 0x2f
        /*00da*/ 	.short	(.L_37 - .L_36)
	.align		4
.L_36:
        /*00dc*/ 	.word	index@(_Z17transposeDiagonalPfS_iic)
        /*00e0*/ 	.word	0x0000001d


	//----- nvinfo : EIATTR_FRAME_SIZE
	.align		4
.L_37:
        /*00e4*/ 	.byte	0x04, 0x11
        /*00e6*/ 	.short	(.L_39 - .L_38)
	.align		4
.L_38:
        /*00e8*/ 	.word	index@(_Z17transposeDiagonalPfS_iic)
        /*00ec*/ 	.word	0x00000000


	//----- nvinfo : EIATTR_REGCOUNT
	.align		4
.L_39:
        /*00f0*/ 	.byte	0x04, 0x2f
        /*00f2*/ 	.short	(.L_41 - .L_40)
	.align		4
.L_40:
        /*00f4*/ 	.word	index@(_Z18transposeCoalescedPfS_ii)
        /*00f8*/ 	.word	0x00000018


	//----- nvinfo : EIATTR_FRAME_SIZE
	.align		4
.L_41:
        /*00fc*/ 	.byte	0x04, 0x11
        /*00fe*/ 	.short	(.L_43 - .L_42)
	.align		4
.L_42:
        /*0100*/ 	.word	index@(_Z18transposeCoalescedPfS_ii)
        /*0104*/ 	.word	0x00000000


	//----- nvinfo : EIATTR_REGCOUNT
	.align		4
.L_43:
        /*0108*/ 	.byte	0x04, 0x2f
        /*010a*/ 	.short	(.L_45 - .L_44)
	.align		4
.L_44:
        /*010c*/ 	.word	index@(_Z13copySharedMemPfS_ii)
        /*0110*/ 	.word	0x00000018


	//----- nvinfo : EIATTR_FRAME_SIZE
	.align		4
.L_45:
        /*0114*/ 	.byte	0x04, 0x11
        /*0116*/ 	.short	(.L_47 - .L_46)
	.align		4
.L_46:
        /*0118*/ 	.word	index@(_Z13copySharedMemPfS_ii)
        /*011c*/ 	.word	0x00000000


	//----- nvinfo : EIATTR_REGCOUNT
	.align		4
.L_47:
        /*0120*/ 	.byte	0x04, 0x2f
        /*0122*/ 	.short	(.L_49 - .L_48)
	.align		4
.L_48:
        /*0124*/ 	.word	index@(_Z20transposeFineGrainedPfS_ii)
        /*0128*/ 	.word	0x00000018


	//----- nvinfo : EIATTR_FRAME_SIZE
	.align		4
.L_49:
        /*012c*/ 	.byte	0x04, 0x11
        /*012e*/ 	.short	(.L_51 - .L_50)
	.align		4
.L_50:
        /*0130*/ 	.word	index@(_Z20transposeFineGrainedPfS_ii)
        /*0134*/ 	.word	0x00000000


	//----- nvinfo : EIATTR_REGCOUNT
	.align		4
.L_51:
        /*0138*/ 	.byte	0x04, 0x2f
        /*013a*/ 	.short	(.L_53 - .L_52)
	.align		4
.L_52:
        /*013c*/ 	.word	index@(_Z22transposeCoarseGrainedPfS_ii)
        /*0140*/ 	.word	0x00000018


	//----- nvinfo : EIATTR_FRAME_SIZE
	.align		4
.L_53:
        /*0144*/ 	.byte	0x04, 0x11
        /*0146*/ 	.short	(.L_55 - .L_54)
	.align		4
.L_54:
        /*0148*/ 	.word	index@(_Z22transposeCoarseGrainedPfS_ii)
        /*014c*/ 	.word	0x00000000


	//----- nvinfo : EIATTR_MIN_STACK_SIZE
	.align		4
.L_55:
        /*0150*/ 	.byte	0x04, 0x12
        /*0152*/ 	.short	(.L_57 - .L_56)
	.align		4
.L_56:
        /*0154*/ 	.word	index@(_Z22transposeCoarseGrainedPfS_ii)
        /*0158*/ 	.word	0x00000000


	//----- nvinfo : EIATTR_MIN_STACK_SIZE
	.align		4
.L_57:
        /*015c*/ 	.byte	0x04, 0x12
        /*015e*/ 	.short	(.L_59 - .L_58)
	.align		4
.L_58:
        /*0160*/ 	.word	index@(_Z20transposeFineGrainedPfS_ii)
        /*0164*/ 	.word	0x00000000


	//----- nvinfo : EIATTR_MIN_STACK_SIZE
	.align		4
.L_59:
        /*0168*/ 	.byte	0x04, 0x12
        /*016a*/ 	.short	(.L_61 - .L_60)
	.align		4
.L_60:
        /*016c*/ 	.word	index@(_Z13copySharedMemPfS_ii)
        /*0170*/ 	.word	0x00000000


	//----- nvinfo : EIATTR_MIN_STACK_SIZE
	.align		4
.L_61:
        /*0174*/ 	.byte	0x04, 0x12
        /*0176*/ 	.short	(.L_63 - .L_62)
	.align		4
.L_62:
        /*0178*/ 	.word	index@(_Z18transposeCoalescedPfS_ii)
        /*017c*/ 	.word	0x00000000


	//----- nvinfo : EIATTR_MIN_STACK_SIZE
	.align		4
.L_63:
        /*0180*/ 	.byte	0x04, 0x12
        /*0182*/ 	.short	(.L_65 - .L_64)
	.align		4
.L_64:
        /*0184*/ 	.word	index@(_Z17transposeDiagonalPfS_iic)
        /*0188*/ 	.word	0x00000000


	//----- nvinfo : EIATTR_MIN_STACK_SIZE
	.align		4
.L_65:
        /*018c*/ 	.byte	0x04, 0x12
        /*018e*/ 	.short	(.L_67 - .L_66)
	.align		4
.L_66:
        /*0190*/ 	.word	index@(_Z12col_row_diagPiS_i)
        /*0194*/ 	.word	0x00000000


	//----- nvinfo : EIATTR_MIN_STACK_SIZE
	.align		4
.L_67:
        /*0198*/ 	.byte	0x04, 0x12
        /*019a*/ 	.short	(.L_69 - .L_68)
	.align		4
.L_68:
        /*019c*/ 	.word	index@(_Z12row_col_diagPiS_i)
        /*01a0*/ 	.word	0x00000000


	//----- nvinfo : EIATTR_MIN_STACK_SIZE
	.align		4
.L_69:
        /*01a4*/ 	.byte	0x04, 0x12
        /*01a6*/ 	.short	(.L_71 - .L_70)
	.align		4
.L_70:
        /*01a8*/ 	.word	index@(_Z14col_row_unrollPiS_i)
        /*01ac*/ 	.word	0x00000000


	//----- nvinfo : EIATTR_MIN_STACK_SIZE
	.align		4
.L_71:
        /*01b0*/ 	.byte	0x04, 0x12
        /*01b2*/ 	.short	(.L_73 - .L_72)
	.align		4
.L_72:
        /*01b4*/ 	.word	index@(_Z14row_col_unrollPiS_i)
        /*01b8*/ 	.word	0x00000000


	//----- nvinfo : EIATTR_MIN_STACK_SIZE
	.align		4
.L_73:
        /*01bc*/ 	.byte	0x04, 0x12
        /*01be*/ 	.short	(.L_75 - .L_74)
	.align		4
.L_74:
        /*01c0*/ 	.word	index@(_Z7col_rowPiS_i)
        /*01c4*/ 	.word	0x00000000


	//----- nvinfo : EIATTR_MIN_STACK_SIZE
	.align		4
.L_75:
        /*01c8*/ 	.byte	0x04, 0x12
        /*01ca*/ 	.short	(.L_77 - .L_76)
	.align		4
.L_76:
        /*01cc*/ 	.word	index@(_Z7row_colPiS_i)
        /*01d0*/ 	.word	0x00000000


	//----- nvinfo : EIATTR_MIN_STACK_SIZE
	.align		4
.L_77:
        /*01d4*/ 	.byte	0x04, 0x12
        /*01d6*/ 	.short	(.L_79 - .L_78)
	.align		4
.L_78:
        /*01d8*/ 	.word	index@(_Z14transposeNaivePfS_iic)
        /*01dc*/ 	.word	0x00000000


	//----- nvinfo : EIATTR_MIN_STACK_SIZE
	.align		4
.L_79:
        /*01e0*/ 	.byte	0x04, 0x12
        /*01e2*/ 	.short	(.L_81 - .L_80)
	.align		4
.L_80:
        /*01e4*/ 	.word	index@(_Z4copyPfS_ii)
        /*01e8*/ 	.word	0x00000000


	//----- nvinfo : EIATTR_MIN_STACK_SIZE
	.align		4
.L_81:
        /*01ec*/ 	.byte	0x04, 0x12
        /*01ee*/ 	.short	(.L_83 - .L_82)
	.align		4
.L_82:
        /*01f0*/ 	.word	index@(_Z10helloWorldPfS_i)
        /*01f4*/ 	.word	0x00000000
.L_83:


//--------------------- .nv.compat                --------------------------
	.section	.nv.compat,"",@"SHT_CUDA_COMPAT_INFO"
	.align	4
        /*0000*/ 	.byte	0x02, 0x09, 0x00, 0x00, 0x02, 0x02, 0x01, 0x00, 0x02, 0x05, 0x05, 0x00, 0x03, 0x07, 0x01, 0x01
        /*0010*/ 	.byte	0x02, 0x03, 0x00, 0x00, 0x02, 0x06, 0x01, 0x00, 0x04, 0x0b, 0x08, 0x00, 0x09, 0x00, 0x00, 0x00
        /*0020*/ 	.byte	0x00, 0x00, 0x00, 0x00


//--------------------- .nv.info._Z22transposeCoarseGrainedPfS_ii --------------------------
	.section	.nv.info._Z22transposeCoarseGrainedPfS_ii,"",@"SHT_CUDA_INFO"
	.sectionflags	@""
	.align	4


	//----- nvinfo : EIATTR_CUDA_API_VERSION
	.align		4
        /*0000*/ 	.byte	0x04, 0x37
        /*0002*/ 	.short	(.L_85 - .L_84)
.L_84:
        /*0004*/ 	.word	0x00000082


	//----- nvinfo : EIATTR_KPARAM_INFO
	.align		4
.L_85:
        /*0008*/ 	.byte	0x04, 0x17
        /*000a*/ 	.short	(.L_87 - .L_86)
.L_86:
        /*000c*/ 	.word	0x00000000
        /*0010*/ 	.short	0x0003
        /*0012*/ 	.short	0x0014
        /*0014*/ 	.byte	0x00, 0xf0, 0x11, 0x00


	//----- nvinfo : EIATTR_KPARAM_INFO
	.align		4
.L_87:
        /*0018*/ 	.byte	0x04, 0x17
        /*001a*/ 	.short	(.L_89 - .L_88)
.L_88:
        /*001c*/ 	.word	0x00000000
        /*0020*/ 	.short	0x0002
        /*0022*/ 	.short	0x0010
        /*0024*/ 	.byte	0x00, 0xf0, 0x11, 0x00


	//----- nvinfo : EIATTR_KPARAM_INFO
	.align		4
.L_89:
        /*0028*/ 	.byte	0x04, 0x17
        /*002a*/ 	.short	(.L_91 - .L_90)
.L_90:
        /*002c*/ 	.word	0x00000000
        /*0030*/ 	.short	0x0001
        /*0032*/ 	.short	0x0008
        /*0034*/ 	.byte	0x00, 0xf5, 0x21, 0x00


	//----- nvinfo : EIATTR_KPARAM_INFO
	.align		4
.L_91:
        /*0038*/ 	.byte	0x04, 0x17
        /*003a*/ 	.short	(.L_93 - .L_92)
.L_92:
        /*003c*/ 	.word	0x00000000
        /*0040*/ 	.short	0x0000
        /*0042*/ 	.short	0x0000
        /*0044*/ 	.byte	0x00, 0xf5, 0x21, 0x00


	//----- nvinfo : EIATTR_SPARSE_MMA_MASK
	.align		4
.L_93:
        /*0048*/ 	.byte	0x03, 0x50
        /*004a*/ 	.short	0x0000


	//----- nvinfo : EIATTR_MAXREG_COUNT
	.align		4
        /*004c*/ 	.byte	0x03, 0x1b
        /*004e*/ 	.short	0x00ff


	//----- nvinfo : EIATTR_NUM_BARRIERS
	.align		4
        /*0050*/ 	.byte	0x02, 0x4c
        /*0052*/ 	.byte	0x01
	.zero		1


	//----- nvinfo : EIATTR_MERCURY_ISA_VERSION
	.align		4
        /*0054*/ 	.byte	0x03, 0x5f
        /*0056*/ 	.short	0x0101


	//----- nvinfo : EIATTR_VRC_CTA_INIT_COUNT
	.align		4
        /*0058*/ 	.byte	0x02, 0x4a
	.zero		1
	.zero		1


	//----- nvinfo : EIATTR_EXIT_INSTR_OFFSETS
	.align		4
        /*005c*/ 	.byte	0x04, 0x1c
        /*005e*/ 	.short	(.L_95 - .L_94)


	//   ....[0]....
.L_94:
        /*0060*/ 	.word	0x00000340


	//----- nvinfo : EIATTR_CBANK_PARAM_SIZE
	.align		4
.L_95:
        /*0064*/ 	.byte	0x03, 0x19
        /*0066*/ 	.short	0x0018


	//----- nvinfo : EIATTR_PARAM_CBANK
	.align		4
        /*0068*/ 	.byte	0x04, 0x0a
        /*006a*/ 	.short	(.L_97 - .L_96)
	.align		4
.L_96:
        /*006c*/ 	.word	index@(.nv.constant0._Z22transposeCoarseGrainedPfS_ii)
        /*0070*/ 	.short	0x0380
        /*0072*/ 	.short	0x0018


	//----- nvinfo : EIATTR_SW_WAR
	.align		4
.L_97:
        /*0074*/ 	.byte	0x04, 0x36
        /*0076*/ 	.short	(.L_99 - .L_98)
.L_98:
        /*0078*/ 	.word	0x00000008
.L_99:


//--------------------- .nv.info._Z20transposeFineGrainedPfS_ii --------------------------
	.section	.nv.info._Z20transposeFineGrainedPfS_ii,"",@"SHT_CUDA_INFO"
	.sectionflags	@""
	.align	4


	//----- nvinfo : EIATTR_CUDA_API_VERSION
	.align		4
        /*0000*/ 	.byte	0x04, 0x37
        /*0002*/ 	.short	(.L_101 - .L_100)
.L_100:
        /*0004*/ 	.word	0x00000082


	//----- nvinfo : EIATTR_KPARAM_INFO
	.align		4
.L_101:
        /*0008*/ 	.byte	0x04, 0x17
        /*000a*/ 	.short	(.L_103 - .L_102)
.L_102:
        /*000c*/ 	.word	0x00000000
        /*0010*/ 	.short	0x0003
        /*0012*/ 	.short	0x0014
        /*0014*/ 	.byte	0x00, 0xf0, 0x11, 0x00


	//----- nvinfo : EIATTR_KPARAM_INFO
	.align		4
.L_103:
        /*0018*/ 	.byte	0x04, 0x17
        /*001a*/ 	.short	(.L_105 - .L_104)
.L_104:
        /*001c*/ 	.word	0x00000000
        /*0020*/ 	.short	0x0002
        /*0022*/ 	.short	0x0010
        /*0024*/ 	.byte	0x00, 0xf0, 0x11, 0x00


	//----- nvinfo : EIATTR_KPARAM_INFO
	.align		4
.L_105:
        /*0028*/ 	.byte	0x04, 0x17
        /*002a*/ 	.short	(.L_107 - .L_106)
.L_106:
        /*002c*/ 	.word	0x00000000
        /*0030*/ 	.short	0x0001
        /*0032*/ 	.short	0x0008
        /*0034*/ 	.byte	0x00, 0xf5, 0x21, 0x00


	//----- nvinfo : EIATTR_KPARAM_INFO
	.align		4
.L_107:
        /*0038*/ 	.byte	0x04, 0x17
        /*003a*/ 	.short	(.L_109 - .L_108)
.L_108:
        /*003c*/ 	.word	0x00000000
        /*0040*/ 	.short	0x0000
        /*0042*/ 	.short	0x0000
        /*0044*/ 	.byte	0x00, 0xf5, 0x21, 0x00


	//----- nvinfo : EIATTR_SPARSE_MMA_MASK
	.align		4
.L_109:
        /*0048*/ 	.byte	0x03, 0x50
        /*004a*/ 	.short	0x0000


	//----- nvinfo : EIATTR_MAXREG_COUNT
	.align		4
        /*004c*/ 	.byte	0x03, 0x1b
        /*004e*/ 	.short	0x00ff


	//----- nvinfo : EIATTR_NUM_BARRIERS
	.align		4
        /*0050*/ 	.byte	0x02, 0x4c
        /*0052*/ 	.byte	0x01
	.zero		1


	//----- nvinfo : EIATTR_MERCURY_ISA_VERSION
	.align		4
        /*0054*/ 	.byte	0x03, 0x5f
        /*0056*/ 	.short	0x0101


	//----- nvinfo : EIATTR_VRC_CTA_INIT_COUNT
	.align		4
        /*0058*/ 	.byte	0x02, 0x4a
	.zero		1
	.zero		1


	//----- nvinfo : EIATTR_EXIT_INSTR_OFFSETS
	.align		4
        /*005c*/ 	.byte	0x04, 0x1c
        /*005e*/ 	.short	(.L_111 - .L_110)


	//   ....[0]....
.L_110:
        /*0060*/ 	.word	0x00000330


	//----- nvinfo : EIATTR_CBANK_PARAM_SIZE
	.align		4
.L_111:
        /*0064*/ 	.byte	0x03, 0x19
        /*0066*/ 	.short	0x0018


	//----- nvinfo : EIATTR_PARAM_CBANK
	.align		4
        /*0068*/ 	.byte	0x04, 0x0a
        /*006a*/ 	.short	(.L_113 - .L_112)
	.align		4
.L_112:
        /*006c*/ 	.word	index@(.nv.constant0._Z20transposeFineGrainedPfS_ii)
        /*0070*/ 	.short	0x0380
        /*0072*/ 	.short	0x0018


	//----- nvinfo : EIATTR_SW_WAR
	.align		4
.L_113:
        /*0074*/ 	.byte	0x04, 0x36
        /*0076*/ 	.short	(.L_115 - .L_114)
.L_114:
        /*0078*/ 	.word	0x00000008
.L_115:


//--------------------- .nv.info._Z13copySharedMemPfS_ii --------------------------
	.section	.nv.info._Z13copySharedMemPfS_ii,"",@"SHT_CUDA_INFO"
	.sectionflags	@""
	.align	4


	//----- nvinfo : EIATTR_CUDA_API_VERSION
	.align		4
        /*0000*/ 	.byte	0x04, 0x37
        /*0002*/ 	.short	(.L_117 - .L_116)
.L_116:
        /*0004*/ 	.word	0x00000082


	//----- nvinfo : EIATTR_KPARAM_INFO
	.align		4
.L_117:
        /*0008*/ 	.byte	0x04, 0x17
        /*000a*/ 	.short	(.L_119 - .L_118)
.L_118:
        /*000c*/ 	.word	0x00000000
        /*0010*/ 	.short	0x0003
        /*0012*/ 	.short	0x0014
        /*0014*/ 	.byte	0x00, 0xf0, 0x11, 0x00


	//----- nvinfo : EIATTR_KPARAM_INFO
	.align		4
.L_119:
        /*0018*/ 	.byte	0x04, 0x17
        /*001a*/ 	.short	(.L_121 - .L_120)
.L_120:
        /*001c*/ 	.word	0x00000000
        /*0020*/ 	.short	0x0002
        /*0022*/ 	.short	0x0010
        /*0024*/ 	.byte	0x00, 0xf0, 0x11, 0x00


	//----- nvinfo : EIATTR_KPARAM_INFO
	.align		4
.L_121:
        /*0028*/ 	.byte	0x04, 0x17
        /*002a*/ 	.short	(.L_123 - .L_122)
.L_122:
        /*002c*/ 	.word	0x00000000
        /*0030*/ 	.short	0x0001
        /*0032*/ 	.short	0x0008
        /*0034*/ 	.byte	0x00, 0xf5, 0x21, 0x00


	//----- nvinfo : EIATTR_KPARAM_INFO
	.align		4
.L_123:
        /*0038*/ 	.byte	0x04, 0x17
        /*003a*/ 	.short	(.L_125 - .L_124)
.L_124:
        /*003c*/ 	.word	0x00000000
        /*0040*/ 	.short	0x0000
        /*0042*/ 	.short	0x0000
        /*0044*/ 	.byte	0x00, 0xf5, 0x21, 0x00


	//----- nvinfo : EIATTR_SPARSE_MMA_MASK
	.align		4
.L_125:
        /*0048*/ 	.byte	0x03, 0x50
        /*004a*/ 	.short	0x0000


	//----- nvinfo : EIATTR_MAXREG_COUNT
	.align		4
        /*004c*/ 	.byte	0x03, 0x1b
        /*004e*/ 	.short	0x00ff


	//----- nvinfo : EIATTR_NUM_BARRIERS
	.align		4
        /*0050*/ 	.byte	0x02, 0x4c
        /*0052*/ 	.byte	0x01
	.zero		1


	//----- nvinfo : EIATTR_MERCURY_ISA_VERSION
	.align		4
        /*0054*/ 	.byte	0x03, 0x5f
        /*0056*/ 	.short	0x0101


	//----- nvinfo : EIATTR_VRC_CTA_INIT_COUNT
	.align		4
        /*0058*/ 	.byte	0x02, 0x4a
	.zero		1
	.zero		1


	//----- nvinfo : EIATTR_EXIT_INSTR_OFFSETS
	.align		4
        /*005c*/ 	.byte	0x04, 0x1c
        /*005e*/ 	.short	(.L_127 - .L_126)


	//   ....[0]....
.L_126:
        /*0060*/ 	.word	0x000002d0


	//----- nvinfo : EIATTR_CBANK_PARAM_SIZE
	.align		4
.L_127:
        /*0064*/ 	.byte	0x03, 0x19
        /*0066*/ 	.short	0x0018


	//----- nvinfo : EIATTR_PARAM_CBANK
	.align		4
        /*0068*/ 	.byte	0x04, 0x0a
        /*006a*/ 	.short	(.L_129 - .L_128)
	.align		4
.L_128:
        /*006c*/ 	.word	index@(.nv.constant0._Z13copySharedMemPfS_ii)
        /*0070*/ 	.short	0x0380
        /*0072*/ 	.short	0x0018


	//----- nvinfo : EIATTR_SW_WAR
	.align		4
.L_129:
        /*0074*/ 	.byte	0x04, 0x36
        /*0076*/ 	.short	(.L_131 - .L_130)
.L_130:
        /*0078*/ 	.word	0x00000008
.L_131:


//--------------------- .nv.info._Z18transposeCoalescedPfS_ii --------------------------
	.section	.nv.info._Z18transposeCoalescedPfS_ii,"",@"SHT_CUDA_INFO"
	.sectionflags	@""
	.align	4


	//----- nvinfo : EIATTR_CUDA_API_VERSION
	.align		4
        /*0000*/ 	.byte	0x04, 0x37
        /*0002*/ 	.short	(.L_133 - .L_132)
.L_132:
        /*0004*/ 	.word	0x00000082


	//----- nvinfo : EIATTR_KPARAM_INFO
	.align		4
.L_133:
        /*0008*/ 	.byte	0x04, 0x17
        /*000a*/ 	.short	(.L_135 - .L_134)
.L_134:
        /*000c*/ 	.word	0x00000000
        /*0010*/ 	.short	0x0003
        /*0012*/ 	.short	0x0014
        /*0014*/ 	.byte	0x00, 0xf0, 0x11, 0x00


	//----- nvinfo : EIATTR_KPARAM_INFO
	.align		4
.L_135:
        /*0018*/ 	.byte	0x04, 0x17
        /*001a*/ 	.short	(.L_137 - .L_136)
.L_136:
        /*001c*/ 	.word	0x00000000
        /*0020*/ 	.short	0x0002
        /*0022*/ 	.short	0x0010
        /*0024*/ 	.byte	0x00, 0xf0, 0x11, 0x00


	//----- nvinfo : EIATTR_KPARAM_INFO
	.align		4
.L_137:
        /*0028*/ 	.byte	0x04, 0x17
        /*002a*/ 	.short	(.L_139 - .L_138)
.L_138:
        /*002c*/ 	.word	0x00000000
        /*0030*/ 	.short	0x0001
        /*0032*/ 	.short	0x0008
        /*0034*/ 	.byte	0x00, 0xf5, 0x21, 0x00


	//----- nvinfo : EIATTR_KPARAM_INFO
	.align		4
.L_139:
        /*0038*/ 	.byte	0x04, 0x17
        /*003a*/ 	.short	(.L_141 - .L_140)
.L_140:
        /*003c*/ 	.word	0x00000000
        /*0040*/ 	.short	0x0000
        /*0042*/ 	.short	0x0000
        /*0044*/ 	.byte	0x00, 0xf5, 0x21, 0x00


	//----- nvinfo : EIATTR_SPARSE_MMA_MASK
	.align		4
.L_141:
        /*0048*/ 	.byte	0x03, 0x50
        /*004a*/ 	.short	0x0000


	//----- nvinfo : EIATTR_MAXREG_COUNT
	.align		4
        /*004c*/ 	.byte	0x03, 0x1b
        /*004e*/ 	.short	0x00ff


	//----- nvinfo : EIATTR_NUM_BARRIERS
	.align		4
        /*0050*/ 	.byte	0x02, 0x4c
        /*0052*/ 	.byte	0x01
	.zero		1


	//----- nvinfo : EIATTR_MERCURY_ISA_VERSION
	.align		4
        /*0054*/ 	.byte	0x03, 0x5f
        /*0056*/ 	.short	0x0101


	//----- nvinfo : EIATTR_VRC_CTA_INIT_COUNT
	.align		4
        /*0058*/ 	.byte	0x02, 0x4a
	.zero		1
	.zero		1


	//----- nvinfo : EIATTR_EXIT_INSTR_OFFSETS
	.align		4
        /*005c*/ 	.byte	0x04, 0x1c
        /*005e*/ 	.short	(.L_143 - .L_142)


	//   ....[0]....
.L_142:
        /*0060*/ 	.word	0x00000360


	//----- nvinfo : EIATTR_CBANK_PARAM_SIZE
	.align		4
.L_143:
        /*0064*/ 	.byte	0x03, 0x19
        /*0066*/ 	.short	0x0018


	//----- nvinfo : EIATTR_PARAM_CBANK
	.align		4
        /*0068*/ 	.byte	0x04, 0x0a
        /*006a*/ 	.short	(.L_145 - .L_144)
	.align		4
.L_144:
        /*006c*/ 	.word	index@(.nv.constant0._Z18transposeCoalescedPfS_ii)
        /*0070*/ 	.short	0x0380
        /*0072*/ 	.short	0x0018


	//----- nvinfo : EIATTR_SW_WAR
	.align		4
.L_145:
        /*0074*/ 	.byte	0x04, 0x36
        /*0076*/ 	.short	(.L_147 - .L_146)
.L_146:
        /*0078*/ 	.word	0x00000008
.L_147:


//--------------------- .nv.info._Z17transposeDiagonalPfS_iic --------------------------
	.section	.nv.info._Z17transposeDiagonalPfS_iic,"",@"SHT_CUDA_INFO"
	.sectionflags	@""
	.align	4


	//----- nvinfo : EIATTR_CUDA_API_VERSION
	.align		4
        /*0000*/ 	.byte	0x04, 0x37
        /*0002*/ 	.short	(.L_149 - .L_148)
.L_148:
        /*0004*/ 	.word	0x00000082


	//----- nvinfo : EIATTR_KPARAM_INFO
	.align		4
.L_149:
        /*0008*/ 	.byte	0x04, 0x17
        /*000a*/ 	.short	(.L_151 - .L_150)
.L_150:
        /*000c*/ 	.word	0x00000000
        /*0010*/ 	.short	0x0004
        /*0012*/ 	.short	0x0018
        /*0014*/ 	.byte	0x00, 0xf0, 0x05, 0x00


	//----- nvinfo : EIATTR_KPARAM_INFO
	.align		4
.L_151:
        /*0018*/ 	.byte	0x04, 0x17
        /*001a*/ 	.short	(.L_153 - .L_152)
.L_152:
        /*001c*/ 	.word	0x00000000
        /*0020*/ 	.short	0x0003
        /*0022*/ 	.short	0x0014
        /*0024*/ 	.byte	0x00, 0xf0, 0x11, 0x00


	//----- nvinfo : EIATTR_KPARAM_INFO
	.align		4
.L_153:
        /*0028*/ 	.byte	0x04, 0x17
        /*002a*/ 	.short	(.L_155 - .L_154)
.L_154:
        /*002c*/ 	.word	0x00000000
        /*0030*/ 	.short	0x0002
        /*0032*/ 	.short	0x0010
        /*0034*/ 	.byte	0x00, 0xf0, 0x11, 0x00


	//----- nvinfo : EIATTR_KPARAM_INFO
	.align		4
.L_155:
        /*0038*/ 	.byte	0x04, 0x17
        /*003a*/ 	.short	(.L_157 - .L_156)
.L_156:
        /*003c*/ 	.word	0x00000000
        /*0040*/ 	.short	0x0001
        /*0042*/ 	.short	0x0008
        /*0044*/ 	.byte	0x00, 0xf5, 0x21, 0x00


	//----- nvinfo : EIATTR_KPARAM_INFO
	.align		4
.L_157:
        /*0048*/ 	.byte	0x04, 0x17
        /*004a*/ 	.short	(.L_159 - .L_158)
.L_158:
        /*004c*/ 	.word	0x00000000
        /*0050*/ 	.short	0x0000
        /*0052*/ 	.short	0x0000
        /*0054*/ 	.byte	0x00, 0xf5, 0x21, 0x00


	//----- nvinfo : EIATTR_SPARSE_MMA_MASK
	.align		4
.L_159:
        /*0058*/ 	.byte	0x03, 0x50
        /*005a*/ 	.short	0x0000


	//----- nvinfo : EIATTR_MAXREG_COUNT
	.align		4
        /*005c*/ 	.byte	0x03, 0x1b
        /*005e*/ 	.short	0x00ff


	//----- nvinfo : EIATTR_NUM_BARRIERS
	.align		4
        /*0060*/ 	.byte	0x02, 0x4c
        /*0062*/ 	.byte	0x01
	.zero		1


	//----- nvinfo : EIATTR_MERCURY_ISA_VERSION
	.align		4
        /*0064*/ 	.byte	0x03, 0x5f
        /*0066*/ 	.short	0x0101


	//----- nvinfo : EIATTR_VRC_CTA_INIT_COUNT
	.align		4
        /*0068*/ 	.byte	0x02, 0x4a
	.zero		1
	.zero		1


	//----- nvinfo : EIATTR_EXIT_INSTR_OFFSETS
	.align		4
        /*006c*/ 	.byte	0x04, 0x1c
        /*006e*/ 	.short	(.L_161 - .L_160)


	//   ....[0]....
.L_160:
        /*0070*/ 	.word	0x00000870


	//   ....[1]....
        /*0074*/ 	.word	0x00000990


	//----- nvinfo : EIATTR_CBANK_PARAM_SIZE
	.align		4
.L_161:
        /*0078*/ 	.byte	0x03, 0x19
        /*007a*/ 	.short	0x0019


	//----- nvinfo : EIATTR_PARAM_CBANK
	.align		4
        /*007c*/ 	.byte	0x04, 0x0a
        /*007e*/ 	.short	(.L_163 - .L_162)
	.align		4
.L_162:
        /*0080*/ 	.word	index@(.nv.constant0._Z17transposeDiagonalPfS_iic)
        /*0084*/ 	.short	0x0380
        /*0086*/ 	.short	0x0019


	//----- nvinfo : EIATTR_SW_WAR
	.align		4
.L_163:
        /*0088*/ 	.byte	0x04, 0x36
        /*008a*/ 	.short	(.L_165 - .L_164)
.L_164:
        /*008c*/ 	.word	0x00000008
.L_165:


//--------------------- .nv.info._Z12col_row_diagPiS_i --------------------------
	.section	.nv.info._Z12col_row_diagPiS_i,"",@"SHT_CUDA_INFO"
	.sectionflags	@""
	.align	4


	//----- nvinfo : EIATTR_CUDA_API_VERSION
	.align		4
        /*0000*/ 	.byte	0x04, 0x37
        /*0002*/ 	.short	(.L_167 - .L_166)
.L_166:
        /*0004*/ 	.word	0x00000082


	//----- nvinfo : EIATTR_KPARAM_INFO
	.align		4
.L_167:
        /*0008*/ 	.byte	0x04, 0x17
        /*000a*/ 	.short	(.L_169 - .L_168)
.L_168:
        /*000c*/ 	.word	0x00000000
        /*0010*/ 	.short	0x0002
        /*0012*/ 	.short	0x0010
        /*0014*/ 	.byte	0x00, 0xf0, 0x11, 0x00


	//----- nvinfo : EIATTR_KPARAM_INFO
	.align		4
.L_169:
        /*0018*/ 	.byte	0x04, 0x17
        /*001a*/ 	.short	(.L_171 - .L_170)
.L_170:
        /*001c*/ 	.word	0x00000000
        /*0020*/ 	.short	0x0001
        /*0022*/ 	.short	0x0008
        /*0024*/ 	.byte	0x00, 0xf5, 0x21, 0x00


	//----- nvinfo : EIATTR_KPARAM_INFO
	.align		4
.L_171:
        /*0028*/ 	.byte	0x04, 0x17
        /*002a*/ 	.short	(.L_173 - .L_172)
.L_172:
        /*002c*/ 	.word	0x00000000
        /*0030*/ 	.short	0x0000
        /*0032*/ 	.short	0x0000
        /*0034*/ 	.byte	0x00, 0xf5, 0x21, 0x00


	//----- nvinfo : EIATTR_SPARSE_MMA_MASK
	.align		4
.L_173:
        /*0038*/ 	.byte	0x03, 0x50
        /*003a*/ 	.short	0x0000


	//----- nvinfo : EIATTR_MAXREG_COUNT
	.align		4
        /*003c*/ 	.byte	0x03, 0x1b
        /*003e*/ 	.short	0x00ff


	//----- nvinfo : EIATTR_MERCURY_ISA_VERSION
	.align		4
        /*0040*/ 	.byte	0x03, 0x5f
        /*0042*/ 	.short	0x0101


	//----- nvinfo : EIATTR_VRC_CTA_INIT_COUNT
	.align		4
        /*0044*/ 	.byte	0x02, 0x4a
	.zero		1
	.zero		1


	//----- nvinfo : EIATTR_EXIT_INSTR_OFFSETS
	.align		4
        /*0048*/ 	.byte	0x04, 0x1c
        /*004a*/ 	.short	(.L_175 - .L_174)


	//   ....[0]....
.L_174:
        /*004c*/ 	.word	0x00000030


	//   ....[1]....
        /*0050*/ 	.word	0x00000840


	//   ....[2]....
        /*0054*/ 	.word	0x00000cd0


	//----- nvinfo : EIATTR_CBANK_PARAM_SIZE
	.align		4
.L_175:
        /*0058*/ 	.byte	0x03, 0x19
        /*005a*/ 	.short	0x0014


	//----- nvinfo : EIATTR_PARAM_CBANK
	.align		4
        /*005c*/ 	.byte	0x04, 0x0a
        /*005e*/ 	.short	(.L_177 - .L_176)
	.align		4
.L_176:
        /*0060*/ 	.word	index@(.nv.constant0._Z12col_row_diagPiS_i)
        /*0064*/ 	.short	0x0380
        /*0066*/ 	.short	0x0014


	//----- nvinfo : EIATTR_SW_WAR
	.align		4
.L_177:
        /*0068*/ 	.byte	0x04, 0x36
        /*006a*/ 	.short	(.L_179 - .L_178)
.L_178:
        /*006c*/ 	.word	0x00000008
.L_179:


//--------------------- .nv.info._Z12row_col_diagPiS_i --------------------------
	.section	.nv.info._Z12row_col_diagPiS_i,"",@"SHT_CUDA_INFO"
	.sectionflags	@""
	.align	4


	//----- nvinfo : EIATTR_CUDA_API_VERSION
	.align		4
        /*0000*/ 	.byte	0x04, 0x37
        /*0002*/ 	.short	(.L_181 - .L_180)
.L_180:
        /*0004*/ 	.word	0x00000082


	//----- nvinfo : EIATTR_KPARAM_INFO
	.align		4
.L_181:
        /*0008*/ 	.byte	0x04, 0x17
        /*000a*/ 	.short	(.L_183 - .L_182)
.L_182:
        /*000c*/ 	.word	0x00000000
        /*0010*/ 	.short	0x0002
        /*0012*/ 	.short	0x0010
        /*0014*/ 	.byte	0x00, 0xf0, 0x11, 0x00


	//----- nvinfo : EIATTR_KPARAM_INFO
	.align		4
.L_183:
        /*0018*/ 	.byte	0x04, 0x17
        /*001a*/ 	.short	(.L_185 - .L_184)
.L_184:
        /*001c*/ 	.word	0x00000000
        /*0020*/ 	.short	0x0001
        /*0022*/ 	.short	0x0008
        /*0024*/ 	.byte	0x00, 0xf5, 0x21, 0x00


	//----- nvinfo : EIATTR_KPARAM_INFO
	.align		4
.L_185:
        /*0028*/ 	.byte	0x04, 0x17
        /*002a*/ 	.short	(.L_187 - .L_186)
.L_186:
        /*002c*/ 	.word	0x00000000
        /*0030*/ 	.short	0x0000
        /*0032*/ 	.short	0x0000
        /*0034*/ 	.byte	0x00, 0xf5, 0x21, 0x00


	//----- nvinfo : EIATTR_SPARSE_MMA_MASK
	.align		4
.L_187:
        /*0038*/ 	.byte	0x03, 0x50
        /*003a*/ 	.short	0x0000


	//----- nvinfo : EIATTR_MAXREG_COUNT
	.align		4
        /*003c*/ 	.byte	0x03, 0x1b
        /*003e*/ 	.short	0x00ff


	//----- nvinfo : EIATTR_MERCURY_ISA_VERSION
	.align		4
        /*0040*/ 	.byte	0x03, 0x5f
        /*0042*/ 	.short	0x0101


	//----- nvinfo : EIATTR_VRC_CTA_INIT_COUNT
	.align		4
        /*0044*/ 	.byte	0x02, 0x4a
	.zero		1
	.zero		1


	//----- nvinfo : EIATTR_EXIT_INSTR_OFFSETS
	.align		4
        /*0048*/ 	.byte	0x04, 0x1c
        /*004a*/ 	.short	(.L_189 - .L_188)


	//   ....[0]....
.L_188:
        /*004c*/ 	.word	0x00000030


	//   ....[1]....
        /*0050*/ 	.word	0x00000840


	//   ....[2]....
        /*0054*/ 	.word	0x00000cd0


	//----- nvinfo : EIATTR_CBANK_PARAM_SIZE
	.align		4
.L_189:
        /*0058*/ 	.byte	0x03, 0x19
        /*005a*/ 	.short	0x0014


	//----- nvinfo : EIATTR_PARAM_CBANK
	.align		4
        /*005c*/ 	.byte	0x04, 0x0a
        /*005e*/ 	.short	(.L_191 - .L_190)
	.align		4
.L_190:
        /*0060*/ 	.word	index@(.nv.constant0._Z12row_col_diagPiS_i)
        /*0064*/ 	.short	0x0380
        /*0066*/ 	.short	0x0014


	//----- nvinfo : EIATTR_SW_WAR
	.align		4
.L_191:
        /*0068*/ 	.byte	0x04, 0x36
        /*006a*/ 	.short	(.L_193 - .L_192)
.L_192:
        /*006c*/ 	.word	0x00000008
.L_193:


//--------------------- .nv.info._Z14col_row_unrollPiS_i --------------------------
	.section	.nv.info._Z14col_row_unrollPiS_i,"",@"SHT_CUDA_INFO"
	.sectionflags	@""
	.align	4


	//----- nvinfo : EIATTR_CUDA_API_VERSION
	.align		4
        /*0000*/ 	.byte	0x04, 0x37
        /*0002*/ 	.short	(.L_195 - .L_194)
.L_194:
        /*0004*/ 	.word	0x00000082


	//----- nvinfo : EIATTR_KPARAM_INFO
	.align		4
.L_195:
        /*0008*/ 	.byte	0x04, 0x17
        /*000a*/ 	.short	(.L_197 - .L_196)
.L_196:
        /*000c*/ 	.word	0x00000000
        /*0010*/ 	.short	0x0002
        /*0012*/ 	.short	0x0010
        /*0014*/ 	.byte	0x00, 0xf0, 0x11, 0x00


	//----- nvinfo : EIATTR_KPARAM_INFO
	.align		4
.L_197:
        /*0018*/ 	.byte	0x04, 0x17
        /*001a*/ 	.short	(.L_199 - .L_198)
.L_198:
        /*001c*/ 	.word	0x00000000
        /*0020*/ 	.short	0x0001
        /*0022*/ 	.short	0x0008
        /*0024*/ 	.byte	0x00, 0xf5, 0x21, 0x00


	//----- nvinfo : EIATTR_KPARAM_INFO
	.align		4
.L_199:
        /*0028*/ 	.byte	0x04, 0x17
        /*002a*/ 	.short	(.L_201 - .L_200)
.L_200:
        /*002c*/ 	.word	0x00000000
        /*0030*/ 	.short	0x0000
        /*0032*/ 	.short	0x0000
        /*0034*/ 	.byte	0x00, 0xf5, 0x21, 0x00


	//----- nvinfo : EIATTR_SPARSE_MMA_MASK
	.align		4
.L_201:
        /*0038*/ 	.byte	0x03, 0x50
        /*003a*/ 	.short	0x0000


	//----- nvinfo : EIATTR_MAXREG_COUNT
	.align		4
        /*003c*/ 	.byte	0x03, 0x1b
        /*003e*/ 	.short	0x00ff


	//----- nvinfo : EIATTR_MERCURY_ISA_VERSION
	.align		4
        /*0040*/ 	.byte	0x03, 0x5f
        /*0042*/ 	.short	0x0101


	//----- nvinfo : EIATTR_VRC_CTA_INIT_COUNT
	.align		4
        /*0044*/ 	.byte	0x02, 0x4a
	.zero		1
	.zero		1


	//----- nvinfo : EIATTR_EXIT_INSTR_OFFSETS
	.align		4
        /*0048*/ 	.byte	0x04, 0x1c
        /*004a*/ 	.short	(.L_203 - .L_202)


	//   ....[0]....
.L_202:
        /*004c*/ 	.word	0x00000030


	//   ....[1]....
        /*0050*/ 	.word	0x00000a00


	//----- nvinfo : EIATTR_CBANK_PARAM_SIZE
	.align		4
.L_203:
        /*0054*/ 	.byte	0x03, 0x19
        /*0056*/ 	.short	0x0014


	//----- nvinfo : EIATTR_PARAM_CBANK
	.align		4
        /*0058*/ 	.byte	0x04, 0x0a
        /*005a*/ 	.short	(.L_205 - .L_204)
	.align		4
.L_204:
        /*005c*/ 	.word	index@(.nv.constant0._Z14col_row_unrollPiS_i)
        /*0060*/ 	.short	0x0380
        /*0062*/ 	.short	0x0014


	//----- nvinfo : EIATTR_SW_WAR
	.align		4
.L_205:
        /*0064*/ 	.byte	0x04, 0x36
        /*0066*/ 	.short	(.L_207 - .L_206)
.L_206:
        /*0068*/ 	.word	0x00000008
.L_207:


//--------------------- .nv.info._Z14row_col_unrollPiS_i --------------------------
	.section	.nv.info._Z14row_col_unrollPiS_i,"",@"SHT_CUDA_INFO"
	.sectionflags	@""
	.align	4


	//----- nvinfo : EIATTR_CUDA_API_VERSION
	.align		4
        /*0000*/ 	.byte	0x04, 0x37
        /*0002*/ 	.short	(.L_209 - .L_208)
.L_208:
        /*0004*/ 	.word	0x00000082


	//----- nvinfo : EIATTR_KPARAM_INFO
	.align		4
.L_209:
        /*0008*/ 	.byte	0x04, 0x17
        /*000a*/ 	.short	(.L_211 - .L_210)
.L_210:
        /*000c*/ 	.word	0x00000000
        /*0010*/ 	.short	0x0002
        /*0012*/ 	.short	0x0010
        /*0014*/ 	.byte	0x00, 0xf0, 0x11, 0x00


	//----- nvinfo : EIATTR_KPARAM_INFO
	.align		4
.L_211:
        /*0018*/ 	.byte	0x04, 0x17
        /*001a*/ 	.short	(.L_213 - .L_212)
.L_212:
        /*001c*/ 	.word	0x00000000
        /*0020*/ 	.short	0x0001
        /*0022*/ 	.short	0x0008
        /*0024*/ 	.byte	0x00, 0xf5, 0x21, 0x00


	//----- nvinfo : EIATTR_KPARAM_INFO
	.align		4
.L_213:
        /*0028*/ 	.byte	0x04, 0x17
        /*002a*/ 	.short	(.L_215 - .L_214)
.L_214:
        /*002c*/ 	.word	0x00000000
        /*0030*/ 	.short	0x0000
        /*0032*/ 	.short	0x0000
        /*0034*/ 	.byte	0x00, 0xf5, 0x21, 0x00


	//----- nvinfo : EIATTR_SPARSE_MMA_MASK
	.align		4
.L_215:
        /*0038*/ 	.byte	0x03, 0x50
        /*003a*/ 	.short	0x0000


	//----- nvinfo : EIATTR_MAXREG_COUNT
	.align		4
        /*003c*/ 	.byte	0x03, 0x1b
        /*003e*/ 	.short	0x00ff


	//----- nvinfo : EIATTR_MERCURY_ISA_VERSION
	.align		4
        /*0040*/ 	.byte	0x03, 0x5f
        /*0042*/ 	.short	0x0101


	//----- nvinfo : EIATTR_VRC_CTA_INIT_COUNT
	.align		4
        /*0044*/ 	.byte	0x02, 0x4a
	.zero		1
	.zero		1


	//----- nvinfo : EIATTR_EXIT_INSTR_OFFSETS
	.align		4
        /*0048*/ 	.byte	0x04, 0x1c
        /*004a*/ 	.short	(.L_217 - .L_216)


	//   ....[0]....
.L_216:
        /*004c*/ 	.word	0x00000030


	//   ....[1]....
        /*0050*/ 	.word	0x00000a00


	//----- nvinfo : EIATTR_CBANK_PARAM_SIZE
	.align		4
.L_217:
        /*0054*/ 	.byte	0x03, 0x19
        /*0056*/ 	.short	0x0014


	//----- nvinfo : EIATTR_PARAM_CBANK
	.align		4
        /*0058*/ 	.byte	0x04, 0x0a
        /*005a*/ 	.short	(.L_219 - .L_218)
	.align		4
.L_218:
        /*005c*/ 	.word	index@(.nv.constant0._Z14row_col_unrollPiS_i)
        /*0060*/ 	.short	0x0380
        /*0062*/ 	.short	0x0014


	//----- nvinfo : EIATTR_SW_WAR
	.align		4
.L_219:
        /*0064*/ 	.byte	0x04, 0x36
        /*0066*/ 	.short	(.L_221 - .L_220)
.L_220:
        /*0068*/ 	.word	0x00000008
.L_221:


//--------------------- .nv.info._Z7col_rowPiS_i  --------------------------
	.section	.nv.info._Z7col_rowPiS_i,"",@"SHT_CUDA_INFO"
	.sectionflags	@""
	.align	4


	//----- nvinfo : EIATTR_CUDA_API_VERSION
	.align		4
        /*0000*/ 	.byte	0x04, 0x37
        /*0002*/ 	.short	(.L_223 - .L_222)
.L_222:
        /*0004*/ 	.word	0x00000082


	//----- nvinfo : EIATTR_KPARAM_INFO
	.align		4
.L_223:
        /*0008*/ 	.byte	0x04, 0x17
        /*000a*/ 	.short	(.L_225 - .L_224)
.L_224:
        /*000c*/ 	.word	0x00000000
        /*0010*/ 	.short	0x0002
        /*0012*/ 	.short	0x0010
        /*0014*/ 	.byte	0x00, 0xf0, 0x11, 0x00


	//----- nvinfo : EIATTR_KPARAM_INFO
	.align		4
.L_225:
        /*0018*/ 	.byte	0x04, 0x17
        /*001a*/ 	.short	(.L_227 - .L_226)
.L_226:
        /*001c*/ 	.word	0x00000000
        /*0020*/ 	.short	0x0001
        /*0022*/ 	.short	0x0008
        /*0024*/ 	.byte	0x00, 0xf5, 0x21, 0x00


	//----- nvinfo : EIATTR_KPARAM_INFO
	.align		4
.L_227:
        /*0028*/ 	.byte	0x04, 0x17
        /*002a*/ 	.short	(.L_229 - .L_228)
.L_228:
        /*002c*/ 	.word	0x00000000
        /*0030*/ 	.short	0x0000
        /*0032*/ 	.short	0x0000
        /*0034*/ 	.byte	0x00, 0xf5, 0x21, 0x00


	//----- nvinfo : EIATTR_SPARSE_MMA_MASK
	.align		4
.L_229:
        /*0038*/ 	.byte	0x03, 0x50
        /*003a*/ 	.short	0x0000


	//----- nvinfo : EIATTR_MAXREG_COUNT
	.align		4
        /*003c*/ 	.byte	0x03, 0x1b
        /*003e*/ 	.short	0x00ff


	//----- nvinfo : EIATTR_MERCURY_ISA_VERSION
	.align		4
        /*0040*/ 	.byte	0x03, 0x5f
        /*0042*/ 	.short	0x0101


	//----- nvinfo : EIATTR_VRC_CTA_INIT_COUNT
	.align		4
        /*0044*/ 	.byte	0x02, 0x4a
	.zero		1
	.zero		1


	//----- nvinfo : EIATTR_EXIT_INSTR_OFFSETS
	.align		4
        /*0048*/ 	.byte	0x04, 0x1c
        /*004a*/ 	.short	(.L_231 - .L_230)


	//   ....[0]....
.L_230:
        /*004c*/ 	.word	0x00000040


	//   ....[1]....
        /*0050*/ 	.word	0x00000c40


	//   ....[2]....
        /*0054*/ 	.word	0x000011b0


	//   ....[3]....
        /*0058*/ 	.word	0x000014a0


	//   ....[4]....
        /*005c*/ 	.word	0x000015c0


	//----- nvinfo : EIATTR_CBANK_PARAM_SIZE
	.align		4
.L_231:
        /*0060*/ 	.byte	0x03, 0x19
        /*0062*/ 	.short	0x0014


	//----- nvinfo : EIATTR_PARAM_CBANK
	.align		4
        /*0064*/ 	.byte	0x04, 0x0a
        /*0066*/ 	.short	(.L_233 - .L_232)
	.align		4
.L_232:
        /*0068*/ 	.word	index@(.nv.constant0._Z7col_rowPiS_i)
        /*006c*/ 	.short	0x0380
        /*006e*/ 	.short	0x0014


	//----- nvinfo : EIATTR_SW_WAR
	.align		4
.L_233:
        /*0070*/ 	.byte	0x04, 0x36
        /*0072*/ 	.short	(.L_235 - .L_234)
.L_234:
        /*0074*/ 	.word	0x00000008
.L_235:


//--------------------- .nv.info._Z7row_colPiS_i  --------------------------
	.section	.nv.info._Z7row_colPiS_i,"",@"SHT_CUDA_INFO"
	.sectionflags	@""
	.align	4


	//----- nvinfo : EIATTR_CUDA_API_VERSION
	.align		4
        /*0000*/ 	.byte	0x04, 0x37
        /*0002*/ 	.short	(.L_237 - .L_236)
.L_236:
        /*0004*/ 	.word	0x00000082


	//----- nvinfo : EIATTR_KPARAM_INFO
	.align		4
.L_237:
        /*0008*/ 	.byte	0x04, 0x17
        /*000a*/ 	.short	(.L_239 - .L_238)
.L_238:
        /*000c*/ 	.word	0x00000000
        /*0010*/ 	.short	0x0002
        /*0012*/ 	.short	0x0010
        /*0014*/ 	.byte	0x00, 0xf0, 0x11, 0x00


	//----- nvinfo : EIATTR_KPARAM_INFO
	.align		4
.L_239:
        /*0018*/ 	.byte	0x04, 0x17
        /*001a*/ 	.short	(.L_241 - .L_240)
.L_240:
        /*001c*/ 	.word	0x00000000
        /*0020*/ 	.short	0x0001
        /*0022*/ 	.short	0x0008
        /*0024*/ 	.byte	0x00, 0xf5, 0x21, 0x00


	//----- nvinfo : EIATTR_KPARAM_INFO
	.align		4
.L_241:
        /*0028*/ 	.byte	0x04, 0x17
        /*002a*/ 	.short	(.L_243 - .L_242)
.L_242:
        /*002c*/ 	.word	0x00000000
        /*0030*/ 	.short	0x0000
        /*0032*/ 	.short	0x0000
        /*0034*/ 	.byte	0x00, 0xf5, 0x21, 0x00


	//----- nvinfo : EIATTR_SPARSE_MMA_MASK
	.align		4
.L_243:
        /*0038*/ 	.byte	0x03, 0x50
        /*003a*/ 	.short	0x0000


	//----- nvinfo : EIATTR_MAXREG_COUNT
	.align		4
        /*003c*/ 	.byte	0x03, 0x1b
        /*003e*/ 	.short	0x00ff


	//----- nvinfo : EIATTR_MERCURY_ISA_VERSION
	.align		4
        /*0040*/ 	.byte	0x03, 0x5f
        /*0042*/ 	.short	0x0101


	//----- nvinfo : EIATTR_VRC_CTA_INIT_COUNT
	.align		4
        /*0044*/ 	.byte	0x02, 0x4a
	.zero		1
	.zero		1


	//----- nvinfo : EIATTR_EXIT_INSTR_OFFSETS
	.align		4
        /*0048*/ 	.byte	0x04, 0x1c
        /*004a*/ 	.short	(.L_245 - .L_244)


	//   ....[0]....
.L_244:
        /*004c*/ 	.word	0x00000040


	//   ....[1]....
        /*0050*/ 	.word	0x00000c40


	//   ....[2]....
        /*0054*/ 	.word	0x000011b0


	//   ....[3]....
        /*0058*/ 	.word	0x000014a0


	//   ....[4]....
        /*005c*/ 	.word	0x000015c0


	//----- nvinfo : EIATTR_CBANK_PARAM_SIZE
	.align		4
.L_245:
        /*0060*/ 	.byte	0x03, 0x19
        /*0062*/ 	.short	0x0014


	//----- nvinfo : EIATTR_PARAM_CBANK
	.align		4
        /*0064*/ 	.byte	0x04, 0x0a
        /*0066*/ 	.short	(.L_247 - .L_246)
	.align		4
.L_246:
        /*0068*/ 	.word	index@(.nv.constant0._Z7row_colPiS_i)
        /*006c*/ 	.short	0x0380
        /*006e*/ 	.short	0x0014


	//----- nvinfo : EIATTR_SW_WAR
	.align		4
.L_247:
        /*0070*/ 	.byte	0x04, 0x36
        /*0072*/ 	.short	(.L_249 - .L_248)
.L_248:
        /*0074*/ 	.word	0x00000008
.L_249:


//--------------------- .nv.info._Z14transposeNaivePfS_iic --------------------------
	.section	.nv.info._Z14transposeNaivePfS_iic,"",@"SHT_CUDA_INFO"
	.sectionflags	@""
	.align	4


	//----- nvinfo : EIATTR_CUDA_API_VERSION
	.align		4
        /*0000*/ 	.byte	0x04, 0x37
        /*0002*/ 	.short	(.L_251 - .L_250)
.L_250:
        /*0004*/ 	.word	0x00000082


	//----- nvinfo : EIATTR_KPARAM_INFO
	.align		4
.L_251:
        /*0008*/ 	.byte	0x04, 0x17
        /*000a*/ 	.short	(.L_253 - .L_252)
.L_252:
        /*000c*/ 	.word	0x00000000
        /*0010*/ 	.short	0x0004
        /*0012*/ 	.short	0x0018
        /*0014*/ 	.byte	0x00, 0xf0, 0x05, 0x00


	//----- nvinfo : EIATTR_KPARAM_INFO
	.align		4
.L_253:
        /*0018*/ 	.byte	0x04, 0x17
        /*001a*/ 	.short	(.L_255 - .L_254)
.L_254:
        /*001c*/ 	.word	0x00000000
        /*0020*/ 	.short	0x0003
        /*0022*/ 	.short	0x0014
        /*0024*/ 	.byte	0x00, 0xf0, 0x11, 0x00


	//----- nvinfo : EIATTR_KPARAM_INFO
	.align		4
.L_255:
        /*0028*/ 	.byte	0x04, 0x17
        /*002a*/ 	.short	(.L_257 - .L_256)
.L_256:
        /*002c*/ 	.word	0x00000000
        /*0030*/ 	.short	0x0002
        /*0032*/ 	.short	0x0010
        /*0034*/ 	.byte	0x00, 0xf0, 0x11, 0x00


	//----- nvinfo : EIATTR_KPARAM_INFO
	.align		4
.L_257:
        /*0038*/ 	.byte	0x04, 0x17
        /*003a*/ 	.short	(.L_259 - .L_258)
.L_258:
        /*003c*/ 	.word	0x00000000
        /*0040*/ 	.short	0x0001
        /*0042*/ 	.short	0x0008
        /*0044*/ 	.byte	0x00, 0xf5, 0x21, 0x00


	//----- nvinfo : EIATTR_KPARAM_INFO
	.align		4
.L_259:
        /*0048*/ 	.byte	0x04, 0x17
        /*004a*/ 	.short	(.L_261 - .L_260)
.L_260:
        /*004c*/ 	.word	0x00000000
        /*0050*/ 	.short	0x0000
        /*0052*/ 	.short	0x0000
        /*0054*/ 	.byte	0x00, 0xf5, 0x21, 0x00


	//----- nvinfo : EIATTR_SPARSE_MMA_MASK
	.align		4
.L_261:
        /*0058*/ 	.byte	0x03, 0x50
        /*005a*/ 	.short	0x0000


	//----- nvinfo : EIATTR_MAXREG_COUNT
	.align		4
        /*005c*/ 	.byte	0x03, 0x1b
        /*005e*/ 	.short	0x00ff


	//----- nvinfo : EIATTR_MERCURY_ISA_VERSION
	.align		4
        /*0060*/ 	.byte	0x03, 0x5f
        /*0062*/ 	.short	0x0101


	//----- nvinfo : EIATTR_VRC_CTA_INIT_COUNT
	.align		4
        /*0064*/ 	.byte	0x02, 0x4a
	.zero		1
	.zero		1


	//----- nvinfo : EIATTR_EXIT_INSTR_OFFSETS
	.align		4
        /*0068*/ 	.byte	0x04, 0x1c
        /*006a*/ 	.short	(.L_263 - .L_262)


	//   ....[0]....
.L_262:
        /*006c*/ 	.word	0x00000210


	//   ....[1]....
        /*0070*/ 	.word	0x00000330


	//----- nvinfo : EIATTR_CBANK_PARAM_SIZE
	.align		4
.L_263:
        /*0074*/ 	.byte	0x03, 0x19
        /*0076*/ 	.short	0x0019


	//----- nvinfo : EIATTR_PARAM_CBANK
	.align		4
        /*0078*/ 	.byte	0x04, 0x0a
        /*007a*/ 	.short	(.L_265 - .L_264)
	.align		4
.L_264:
        /*007c*/ 	.word	index@(.nv.constant0._Z14transposeNaivePfS_iic)
        /*0080*/ 	.short	0x0380
        /*0082*/ 	.short	0x0019


	//----- nvinfo : EIATTR_SW_WAR
	.align		4
.L_265:
        /*0084*/ 	.byte	0x04, 0x36
        /*0086*/ 	.short	(.L_267 - .L_266)
.L_266:
        /*0088*/ 	.word	0x00000008
.L_267:


//--------------------- .nv.info._Z4copyPfS_ii    --------------------------
	.section	.nv.info._Z4copyPfS_ii,"",@"SHT_CUDA_INFO"
	.sectionflags	@""
	.align	4


	//----- nvinfo : EIATTR_CUDA_API_VERSION
	.align		4
        /*0000*/ 	.byte	0x04, 0x37
        /*0002*/ 	.short	(.L_269 - .L_268)
.L_268:
        /*0004*/ 	.word	0x00000082


	//----- nvinfo : EIATTR_KPARAM_INFO
	.align		4
.L_269:
        /*0008*/ 	.byte	0x04, 0x17
        /*000a*/ 	.short	(.L_271 - .L_270)
.L_270:
        /*000c*/ 	.word	0x00000000
        /*0010*/ 	.short	0x0003
        /*0012*/ 	.short	0x0014
        /*0014*/ 	.byte	0x00, 0xf0, 0x11, 0x00


	//----- nvinfo : EIATTR_KPARAM_INFO
	.align		4
.L_271:
        /*0018*/ 	.byte	0x04, 0x17
        /*001a*/ 	.short	(.L_273 - .L_272)
.L_272:
        /*001c*/ 	.word	0x00000000
        /*0020*/ 	.short	0x0002
        /*0022*/ 	.short	0x0010
        /*0024*/ 	.byte	0x00, 0xf0, 0x11, 0x00


	//----- nvinfo : EIATTR_KPARAM_INFO
	.align		4
.L_273:
        /*0028*/ 	.byte	0x04, 0x17
        /*002a*/ 	.short	(.L_275 - .L_274)
.L_274:
        /*002c*/ 	.word	0x00000000
        /*0030*/ 	.short	0x0001
        /*0032*/ 	.short	0x0008
        /*0034*/ 	.byte	0x00, 0xf5, 0x21, 0x00


	//----- nvinfo : EIATTR_KPARAM_INFO
	.align		4
.L_275:
        /*0038*/ 	.byte	0x04, 0x17
        /*003a*/ 	.short	(.L_277 - .L_276)
.L_276:
        /*003c*/ 	.word	0x00000000
        /*0040*/ 	.short	0x0000
        /*0042*/ 	.short	0x0000
        /*0044*/ 	.byte	0x00, 0xf5, 0x21, 0x00


	//----- nvinfo : EIATTR_SPARSE_MMA_MASK
	.align		4
.L_277:
        /*0048*/ 	.byte	0x03, 0x50
        /*004a*/ 	.short	0x0000


	//----- nvinfo : EIATTR_MAXREG_COUNT
	.align		4
        /*004c*/ 	.byte	0x03, 0x1b
        /*004e*/ 	.short	0x00ff


	//----- nvinfo : EIATTR_MERCURY_ISA_VERSION
	.align		4
        /*0050*/ 	.byte	0x03, 0x5f
        /*0052*/ 	.short	0x0101


	//----- nvinfo : EIATTR_VRC_CTA_INIT_COUNT
	.align		4
        /*0054*/ 	.byte	0x02, 0x4a
	.zero		1
	.zero		1


	//----- nvinfo : EIATTR_EXIT_INSTR_OFFSETS
	.align		4
        /*0058*/ 	.byte	0x04, 0x1c
        /*005a*/ 	.short	(.L_279 - .L_278)


	//   ....[0]....
.L_278:
        /*005c*/ 	.word	0x000001f0


	//----- nvinfo : EIATTR_CBANK_PARAM_SIZE
	.align		4
.L_279:
        /*0060*/ 	.byte	0x03, 0x19
        /*0062*/ 	.short	0x0018


	//----- nvinfo : EIATTR_PARAM_CBANK
	.align		4
        /*0064*/ 	.byte	0x04, 0x0a
        /*0066*/ 	.short	(.L_281 - .L_280)
	.align		4
.L_280:
        /*0068*/ 	.word	index@(.nv.constant0._Z4copyPfS_ii)
        /*006c*/ 	.short	0x0380
        /*006e*/ 	.short	0x0018


	//----- nvinfo : EIATTR_SW_WAR
	.align		4
.L_281:
        /*0070*/ 	.byte	0x04, 0x36
        /*0072*/ 	.short	(.L_283 - .L_282)
.L_282:
        /*0074*/ 	.word	0x00000008
.L_283:


//--------------------- .nv.info._Z10helloWorldPfS_i --------------------------
	.section	.nv.info._Z10helloWorldPfS_i,"",@"SHT_CUDA_INFO"
	.sectionflags	@""
	.align	4


	//----- nvinfo : EIATTR_CUDA_API_VERSION
	.align		4
        /*0000*/ 	.byte	0x04, 0x37
        /*0002*/ 	.short	(.L_285 - .L_284)
.L_284:
        /*0004*/ 	.word	0x00000082


	//----- nvinfo : EIATTR_KPARAM_INFO
	.align		4
.L_285:
        /*0008*/ 	.byte	0x04, 0x17
        /*000a*/ 	.short	(.L_287 - .L_286)
.L_286:
        /*000c*/ 	.word	0x00000000
        /*0010*/ 	.short	0x0002
        /*0012*/ 	.short	0x0010
        /*0014*/ 	.byte	0x00, 0xf0, 0x11, 0x00


	//----- nvinfo : EIATTR_KPARAM_INFO
	.align		4
.L_287:
        /*0018*/ 	.byte	0x04, 0x17
        /*001a*/ 	.short	(.L_289 - .L_288)
.L_288:
        /*001c*/ 	.word	0x00000000
        /*0020*/ 	.short	0x0001
        /*0022*/ 	.short	0x0008
        /*0024*/ 	.byte	0x00, 0xf5, 0x21, 0x00


	//----- nvinfo : EIATTR_KPARAM_INFO
	.align		4
.L_289:
        /*0028*/ 	.byte	0x04, 0x17
        /*002a*/ 	.short	(.L_291 - .L_290)
.L_290:
        /*002c*/ 	.word	0x00000000
        /*0030*/ 	.short	0x0000
        /*0032*/ 	.short	0x0000
        /*0034*/ 	.byte	0x00, 0xf5, 0x21, 0x00


	//----- nvinfo : EIATTR_SPARSE_MMA_MASK
	.align		4
.L_291:
        /*0038*/ 	.byte	0x03, 0x50
        /*003a*/ 	.short	0x0000


	//----- nvinfo : EIATTR_MAXREG_COUNT
	.align		4
        /*003c*/ 	.byte	0x03, 0x1b
        /*003e*/ 	.short	0x00ff


	//----- nvinfo : EIATTR_MERCURY_ISA_VERSION
	.align		4
        /*0040*/ 	.byte	0x03, 0x5f
        /*0042*/ 	.short	0x0101


	//----- nvinfo : EIATTR_VRC_CTA_INIT_COUNT
	.align		4
        /*0044*/ 	.byte	0x02, 0x4a
	.zero		1
	.zero		1


	//----- nvinfo : EIATTR_EXIT_INSTR_OFFSETS
	.align		4
        /*0048*/ 	.byte	0x04, 0x1c
        /*004a*/ 	.short	(.L_293 - .L_292)


	//   ....[0]....
.L_292:
        /*004c*/ 	.word	0x00000080


	//   ....[1]....
        /*0050*/ 	.word	0x00000120


	//----- nvinfo : EIATTR_CBANK_PARAM_SIZE
	.align		4
.L_293:
        /*0054*/ 	.byte	0x03, 0x19
        /*0056*/ 	.short	0x0014


	//----- nvinfo : EIATTR_PARAM_CBANK
	.align		4
        /*0058*/ 	.byte	0x04, 0x0a
        /*005a*/ 	.short	(.L_295 - .L_294)
	.align		4
.L_294:
        /*005c*/ 	.word	index@(.nv.constant0._Z10helloWorldPfS_i)
        /*0060*/ 	.short	0x0380
        /*0062*/ 	.short	0x0014


	//----- nvinfo : EIATTR_SW_WAR
	.align		4
.L_295:
        /*0064*/ 	.byte	0x04, 0x36
        /*0066*/ 	.short	(.L_297 - .L_296)
.L_296:
        /*0068*/ 	.word	0x00000008
.L_297:


//--------------------- .nv.callgraph             --------------------------
	.section	.nv.callgraph,"",@"SHT_CUDA_CALLGRAPH"
	.align	4
	.sectionentsize	8
	.align		4
        /*0000*/ 	.word	0x00000000
	.align		4
        /*0004*/ 	.word	0xffffffff
	.align		4
        /*0008*/ 	.word	0x00000000
	.align		4
        /*000c*/ 	.word	0xfffffffe
	.align		4
        /*0010*/ 	.word	0x00000000
	.align		4
        /*0014*/ 	.word	0xfffffffd
	.align		4
        /*0018*/ 	.word	0x00000000
	.align		4
        /*001c*/ 	.word	0xfffffffc


//--------------------- .text._Z22transposeCoarseGrainedPfS_ii --------------------------
	.section	.text._Z22transposeCoarseGrainedPfS_ii,"ax",@progbits
	.align	128
        .global         _Z22transposeCoarseGrainedPfS_ii
        .type           _Z22transposeCoarseGrainedPfS_ii,@function
        .size           _Z22transposeCoarseGrainedPfS_ii,(.L_x_44 - _Z22transposeCoarseGrainedPfS_ii)
        .other          _Z22transposeCoarseGrainedPfS_ii,@"STO_CUDA_ENTRY STV_DEFAULT"
_Z22transposeCoarseGrainedPfS_ii:
.text._Z22transposeCoarseGrainedPfS_ii:
[----:B------:R-:W-:Y:S01]  /*0000*/  LDC R1, c[0x0][0x37c] ;  /* 0x0000df00ff017b82 */ /* 0x000fe20000000800 */
[----:B------:R-:W0:Y:S07]  /*0010*/  S2R R2, SR_CTAID.X ;  /* 0x0000000000027919 */ /* 0x000e2e0000002500 */
[----:B------:R-:W1:Y:S01]  /*0020*/  LDC R8, c[0x0][0x390] ;  /* 0x0000e400ff087b82 */ /* 0x000e620000000800 */
[----:B------:R-:W2:Y:S01]  /*0030*/  LDCU.64 UR6, c[0x0][0x358] ;  /* 0x00006b00ff0677ac */ /* 0x000ea20008000a00 */
[----:B------:R-:W0:Y:S01]  /*0040*/  S2R R3, SR_TID.X ;  /* 0x0000000000037919 */ /* 0x000e220000002100 */
[----:B------:R-:W3:Y:S05]  /*0050*/  S2R R5, SR_TID.Y ;  /* 0x0000000000057919 */ /* 0x000eea0000002200 */
[----:B------:R-:W4:Y:S01]  /*0060*/  LDC.64 R6, c[0x0][0x388] ;  /* 0x0000e200ff067b82 */ /* 0x000f220000000a00 */
[----:B------:R-:W3:Y:S01]  /*0070*/  S2R R0, SR_CTAID.Y ;  /* 0x0000000000007919 */ /* 0x000ee20000002600 */
[----:B0-----:R-:W-:-:S02]  /*0080*/  LEA R9, R2, R3, 0x5 ;  /* 0x0000000302097211 */ /* 0x001fc400078e28ff */
[----:B---3--:R-:W-:-:S05]  /*0090*/  LEA R4, R0, R5, 0x5 ;  /* 0x0000000500047211 */ /* 0x008fca00078e28ff */
[----:B-1----:R-:W-:-:S05]  /*00a0*/  IMAD R9, R4, R8, R9 ;  /* 0x0000000804097224 */ /* 0x002fca00078e0209 */
[CC--:B------:R-:W-:Y:S02]  /*00b0*/  LEA R13, R8.reuse, R9.reuse, 0x4 ;  /* 0x00000009080d7211 */ /* 0x0c0fe400078e20ff */
[C---:B------:R-:W-:Y:S02]  /*00c0*/  LEA R11, R8.reuse, R9, 0x3 ;  /* 0x00000009080b7211 */ /* 0x040fe400078e18ff */
[----:B------:R-:W-:Y:S01]  /*00d0*/  LEA R15, R8, R13, 0x3 ;  /* 0x0000000d080f7211 */ /* 0x000fe200078e18ff */
[----:B----4-:R-:W-:-:S04]  /*00e0*/  IMAD.WIDE R8, R9, 0x4, R6 ;  /* 0x0000000409087825 */ /* 0x010fc800078e0206 */
[--C-:B------:R-:W-:Y:S02]  /*00f0*/  IMAD.WIDE R10, R11, 0x4, R6.reuse ;  /* 0x000000040b0a7825 */ /* 0x100fe400078e0206 */
[----:B--2---:R-:W2:Y:S02]  /*0100*/  LDG.E R8, desc[UR6][R8.64] ;  /* 0x0000000608087981 */ /* 0x004ea4000c1e1900 */
[--C-:B------:R-:W-:Y:S02]  /*0110*/  IMAD.WIDE R12, R13, 0x4, R6.reuse ;  /* 0x000000040d0c7825 */ /* 0x100fe400078e0206 */
[----:B------:R-:W3:Y:S02]  /*0120*/  LDG.E R10, desc[UR6][R10.64] ;  /* 0x000000060a0a7981 */ /* 0x000ee4000c1e1900 */
[----:B------:R-:W-:Y:S02]  /*0130*/  IMAD.WIDE R6, R15, 0x4, R6 ;  /* 0x000000040f067825 */ /* 0x000fe400078e0206 */
[----:B------:R-:W4:Y:S04]  /*0140*/  LDG.E R12, desc[UR6][R12.64] ;  /* 0x000000060c0c7981 */ /* 0x000f28000c1e1900 */
[----:B------:R0:W5:Y:S01]  /*0150*/  LDG.E R14, desc[UR6][R6.64] ;  /* 0x00000006060e7981 */ /* 0x000162000c1e1900 */
[----:B------:R-:W1:Y:S01]  /*0160*/  S2UR UR5, SR_CgaCtaId ;  /* 0x00000000000579c3 */ /* 0x000e620000008800 */
[----:B------:R-:W-:-:S07]  /*0170*/  UMOV UR4, 0x400 ;  /* 0x0000040000047882 */ /* 0x000fce0000000000 */
[----:B0-----:R-:W0:Y:S01]  /*0180*/  LDC.64 R6, c[0x0][0x380] ;  /* 0x0000e000ff067b82 */ /* 0x001e220000000a00 */
[----:B-1----:R-:W-:-:S06]  /*0190*/  ULEA UR4, UR5, UR4, 0x18 ;  /* 0x0000000405047291 */ /* 0x002fcc000f8ec0ff */
[----:B------:R-:W-:-:S05]  /*01a0*/  LEA R4, R3, UR4, 0x2 ;  /* 0x0000000403047c11 */ /* 0x000fca000f8e10ff */
[----:B------:R-:W-:Y:S02]  /*01b0*/  IMAD R15, R5, 0x84, R4 ;  /* 0x00000084050f7824 */ /* 0x000fe400078e0204 */
[----:B------:R-:W1:Y:S01]  /*01c0*/  LDC R4, c[0x0][0x394] ;  /* 0x0000e500ff047b82 */ /* 0x000e620000000800 */
[----:B------:R-:W-:Y:S02]  /*01d0*/  LEA R2, R2, R5, 0x5 ;  /* 0x0000000502027211 */ /* 0x000fe400078e28ff */
[----:B------:R-:W-:-:S05]  /*01e0*/  LEA R3, R0, R3, 0x5 ;  /* 0x0000000300037211 */ /* 0x000fca00078e28ff */
[----:B-1----:R-:W-:-:S05]  /*01f0*/  IMAD R3, R2, R4, R3 ;  /* 0x0000000402037224 */ /* 0x002fca00078e0203 */
[CC--:B------:R-:W-:Y:S02]  /*0200*/  LEA R9, R4.reuse, R3.reuse, 0x4 ;  /* 0x0000000304097211 */ /* 0x0c0fe400078e20ff */
[C---:B------:R-:W-:Y:S02]  /*0210*/  LEA R5, R4.reuse, R3, 0x3 ;  /* 0x0000000304057211 */ /* 0x040fe400078e18ff */
[----:B------:R-:W-:Y:S01]  /*0220*/  LEA R21, R4, R9, 0x3 ;  /* 0x0000000904157211 */ /* 0x000fe200078e18ff */
[----:B0-----:R-:W-:-:S04]  /*0230*/  IMAD.WIDE R2, R3, 0x4, R6 ;  /* 0x0000000403027825 */ /* 0x001fc800078e0206 */
[--C-:B------:R-:W-:Y:S01]  /*0240*/  IMAD.WIDE R4, R5, 0x4, R6.reuse ;  /* 0x0000000405047825 */ /* 0x100fe200078e0206 */
[----:B--2---:R0:W-:Y:S04]  /*0250*/  STS [R15], R8 ;  /* 0x000000080f007388 */ /* 0x0041e80000000800 */
[----:B---3--:R-:W-:Y:S04]  /*0260*/  STS [R15+0x420], R10 ;  /* 0x0004200a0f007388 */ /* 0x008fe80000000800 */
[----:B----4-:R-:W-:Y:S04]  /*0270*/  STS [R15+0x840], R12 ;  /* 0x0008400c0f007388 */ /* 0x010fe80000000800 */
[----:B-----5:R-:W-:Y:S01]  /*0280*/  STS [R15+0xc60], R14 ;  /* 0x000c600e0f007388 */ /* 0x020fe20000000800 */
[----:B------:R-:W-:Y:S06]  /*0290*/  BAR.SYNC.DEFER_BLOCKING 0x0 ;  /* 0x0000000000007b1d */ /* 0x000fec0000010000 */
[----:B------:R-:W1:Y:S04]  /*02a0*/  LDS R11, [R15] ;  /* 0x000000000f0b7984 */ /* 0x000e680000000800 */
[----:B------:R-:W2:Y:S04]  /*02b0*/  LDS R13, [R15+0x420] ;  /* 0x000420000f0d7984 */ /* 0x000ea80000000800 */
[----:B------:R-:W3:Y:S04]  /*02c0*/  LDS R17, [R15+0x840] ;  /* 0x000840000f117984 */ /* 0x000ee80000000800 */
[----:B------:R-:W4:Y:S01]  /*02d0*/  LDS R19, [R15+0xc60] ;  /* 0x000c60000f137984 */ /* 0x000f220000000800 */
[----:B0-----:R-:W-:-:S04]  /*02e0*/  IMAD.WIDE R8, R9, 0x4, R6 ;  /* 0x0000000409087825 */ /* 0x001fc800078e0206 */
[----:B------:R-:W-:Y:S01]  /*02f0*/  IMAD.WIDE R6, R21, 0x4, R6 ;  /* 0x0000000415067825 */ /* 0x000fe200078e0206 */
[----:B-1----:R-:W-:Y:S04]  /*0300*/  STG.E desc[UR6][R2.64], R11 ;  /* 0x0000000b02007986 */ /* 0x002fe8000c101906 */
[----:B--2---:R-:W-:Y:S04]  /*0310*/  STG.E desc[UR6][R4.64], R13 ;  /* 0x0000000d04007986 */ /* 0x004fe8000c101906 */
[----:B---3--:R-:W-:Y:S04]  /*0320*/  STG.E desc[UR6][R8.64], R17 ;  /* 0x0000001108007986 */ /* 0x008fe8000c101906 */
[----:B----4-:R-:W-:Y:S01]  /*0330*/  STG.E desc[UR6][R6.64], R19 ;  /* 0x0000001306007986 */ /* 0x010fe2000c101906 */
[----:B------:R-:W-:Y:S05]  /*0340*/  EXIT ;  /* 0x000000000000794d */ /* 0x000fea0003800000 */
.L_x_0:
[----:B------:R-:W-:-:S00]  /*0350*/  BRA `(.L_x_0) ;  /* 0xfffffffc00fc7947 */ /* 0x000fc0000383ffff */
[----:B------:R-:W-:-:S00]  /*0360*/  NOP ;  /* 0x0000000000007918 */ /* 0x000fc00000000000 */
        /* <DEDUP_REMOVED lines=9> */
.L_x_44:


//--------------------- .text._Z20transposeFineGrainedPfS_ii --------------------------
	.section	.text._Z20transposeFineGrainedPfS_ii,"ax",@progbits
	.align	128
        .global         _Z20transposeFineGrainedPfS_ii
        .type           _Z20transposeFineGrainedPfS_ii,@function
        .size           _Z20transposeFineGrainedPfS_ii,(.L_x_45 - _Z20transposeFineGrainedPfS_ii)
        .other          _Z20transposeFineGrainedPfS_ii,@"STO_CUDA_ENTRY STV_DEFAULT"
_Z20transposeFineGrainedPfS_ii:
.text._Z20transposeFineGrainedPfS_ii:
[----:B------:R-:W-:Y:S01]  /*0000*/  LDC R1, c[0x0][0x37c] ;  /* 0x0000df00ff017b82 */ /* 0x000fe20000000800 */
[----:B------:R-:W0:Y:S07]  /*0010*/  S2R R0, SR_CTAID.X ;  /* 0x0000000000007919 */ /* 0x000e2e0000002500 */
[----:B------:R-:W1:Y:S01]  /*0020*/  LDC R9, c[0x0][0x390] ;  /* 0x0000e400ff097b82 */ /* 0x000e620000000800 */
[----:B------:R-:W2:Y:S01]  /*0030*/  LDCU.64 UR6, c[0x0][0x358] ;  /* 0x00006b00ff0677ac */ /* 0x000ea20008000a00 */
[----:B------:R-:W0:Y:S01]  /*0040*/  S2R R13, SR_TID.X ;  /* 0x00000000000d7919 */ /* 0x000e220000002100 */
[----:B------:R-:W3:Y:S05]  /*0050*/  S2R R5, SR_CTAID.Y ;  /* 0x0000000000057919 */ /* 0x000eea0000002600 */
[----:B------:R-:W4:Y:S01]  /*0060*/  LDC.64 R2, c[0x0][0x388] ;  /* 0x0000e200ff027b82 */ /* 0x000f220000000a00 */
[----:B------:R-:W3:Y:S01]  /*0070*/  S2R R16, SR_TID.Y ;  /* 0x0000000000107919 */ /* 0x000ee20000002200 */
[----:B-1----:R-:W-:-:S02]  /*0080*/  SHF.L.U32 R7, R9, 0x3, RZ ;  /* 0x0000000309077819 */ /* 0x002fc400000006ff */
[----:B0-----:R-:W-:Y:S02]  /*0090*/  LEA R0, R0, R13, 0x5 ;  /* 0x0000000d00007211 */ /* 0x001fe400078e28ff */
[----:B---3--:R-:W-:-:S05]  /*00a0*/  LEA R5, R5, R16, 0x5 ;  /* 0x0000001005057211 */ /* 0x008fca00078e28ff */
[----:B------:R-:W-:-:S04]  /*00b0*/  IMAD R0, R5, R9, R0 ;  /* 0x0000000905007224 */ /* 0x000fc800078e0200 */
[----:B----4-:R-:W-:Y:S01]  /*00c0*/  IMAD.WIDE R4, R0, 0x4, R2 ;  /* 0x0000000400047825 */ /* 0x010fe200078e0202 */
[----:B------:R-:W-:-:S04]  /*00d0*/  LEA R8, R9, R0, 0x4 ;  /* 0x0000000009087211 */ /* 0x000fc800078e20ff */
[C---:B------:R-:W-:Y:S01]  /*00e0*/  IADD3 R11, PT, PT, R7.reuse, R8, RZ ;  /* 0x00000008070b7210 */ /* 0x040fe20007ffe0ff */
[----:B------:R-:W-:Y:S02]  /*00f0*/  IMAD.WIDE R6, R7, 0x4, R4 ;  /* 0x0000000407067825 */ /* 0x000fe400078e0204 */
[----:B--2---:R-:W2:Y:S02]  /*0100*/  LDG.E R4, desc[UR6][R4.64] ;  /* 0x0000000604047981 */ /* 0x004ea4000c1e1900 */
[--C-:B------:R-:W-:Y:S02]  /*0110*/  IMAD.WIDE R8, R8, 0x4, R2.reuse ;  /* 0x0000000408087825 */ /* 0x100fe400078e0202 */
[----:B------:R-:W3:Y:S02]  /*0120*/  LDG.E R6, desc[UR6][R6.64] ;  /* 0x0000000606067981 */ /* 0x000ee4000c1e1900 */
[----:B------:R-:W-:Y:S02]  /*0130*/  IMAD.WIDE R2, R11, 0x4, R2 ;  /* 0x000000040b027825 */ /* 0x000fe400078e0202 */
[----:B------:R0:W4:Y:S04]  /*0140*/  LDG.E R12, desc[UR6][R8.64] ;  /* 0x00000006080c7981 */ /* 0x000128000c1e1900 */
[----:B------:R1:W5:Y:S01]  /*0150*/  LDG.E R14, desc[UR6][R2.64] ;  /* 0x00000006020e7981 */ /* 0x000362000c1e1900 */
[----:B------:R-:W1:Y:S01]  /*0160*/  S2UR UR5, SR_CgaCtaId ;  /* 0x00000000000579c3 */ /* 0x000e620000008800 */
[----:B------:R-:W-:-:S07]  /*0170*/  UMOV UR4, 0x400 ;  /* 0x0000040000047882 */ /* 0x000fce0000000000 */
[----:B0-----:R-:W0:Y:S08]  /*0180*/  LDC.64 R8, c[0x0][0x380] ;  /* 0x0000e000ff087b82 */ /* 0x001e300000000a00 */
[----:B-1----:R-:W1:Y:S01]  /*0190*/  LDC R3, c[0x0][0x394] ;  /* 0x0000e500ff037b82 */ /* 0x002e620000000800 */
[----:B------:R-:W-:-:S06]  /*01a0*/  ULEA UR4, UR5, UR4, 0x18 ;  /* 0x0000000405047291 */ /* 0x000fcc000f8ec0ff */
[----:B------:R-:W-:-:S05]  /*01b0*/  LEA R10, R13, UR4, 0x2 ;  /* 0x000000040d0a7c11 */ /* 0x000fca000f8e10ff */
[----:B------:R-:W-:Y:S01]  /*01c0*/  IMAD R11, R16, 0x84, R10 ;  /* 0x00000084100b7824 */ /* 0x000fe200078e020a */
[----:B------:R-:W-:-:S04]  /*01d0*/  LEA R13, R13, R10, 0x7 ;  /* 0x0000000a0d0d7211 */ /* 0x000fc800078e38ff */
[----:B------:R-:W-:Y:S02]  /*01e0*/  LEA R13, R16, R13, 0x2 ;  /* 0x0000000d100d7211 */ /* 0x000fe400078e10ff */
[C---:B-1----:R-:W-:Y:S01]  /*01f0*/  SHF.L.U32 R5, R3.reuse, 0x3, RZ ;  /* 0x0000000303057819 */ /* 0x042fe200000006ff */
[----:B--2---:R-:W-:Y:S04]  /*0200*/  STS [R11], R4 ;  /* 0x000000040b007388 */ /* 0x004fe80000000800 */
[----:B---3--:R1:W-:Y:S04]  /*0210*/  STS [R11+0x420], R6 ;  /* 0x000420060b007388 */ /* 0x0083e80000000800 */
[----:B----4-:R-:W-:Y:S04]  /*0220*/  STS [R11+0x840], R12 ;  /* 0x0008400c0b007388 */ /* 0x010fe80000000800 */
[----:B-----5:R2:W-:Y:S01]  /*0230*/  STS [R11+0xc60], R14 ;  /* 0x000c600e0b007388 */ /* 0x0205e20000000800 */
[----:B------:R-:W-:Y:S06]  /*0240*/  BAR.SYNC.DEFER_BLOCKING 0x0 ;  /* 0x0000000000007b1d */ /* 0x000fec0000010000 */
[----:B------:R-:W3:Y:S04]  /*0250*/  LDS R15, [R13] ;  /* 0x000000000d0f7984 */ /* 0x000ee80000000800 */
[----:B------:R-:W4:Y:S04]  /*0260*/  LDS R17, [R13+0x20] ;  /* 0x000020000d117984 */ /* 0x000f280000000800 */
[----:B------:R-:W5:Y:S04]  /*0270*/  LDS R19, [R13+0x40] ;  /* 0x000040000d137984 */ /* 0x000f680000000800 */
[----:B------:R-:W5:Y:S01]  /*0280*/  LDS R21, [R13+0x60] ;  /* 0x000060000d157984 */ /* 0x000f620000000800 */
[----:B-1----:R-:W-:Y:S01]  /*0290*/  LEA R6, R3, R0, 0x4 ;  /* 0x0000000003067211 */ /* 0x002fe200078e20ff */
[----:B0-----:R-:W-:-:S03]  /*02a0*/  IMAD.WIDE R2, R0, 0x4, R8 ;  /* 0x0000000400027825 */ /* 0x001fc600078e0208 */
[----:B--2---:R-:W-:Y:S01]  /*02b0*/  IADD3 R11, PT, PT, R5, R6, RZ ;  /* 0x00000006050b7210 */ /* 0x004fe20007ffe0ff */
[----:B------:R-:W-:-:S04]  /*02c0*/  IMAD.WIDE R6, R6, 0x4, R8 ;  /* 0x0000000406067825 */ /* 0x000fc800078e0208 */
[----:B------:R-:W-:-:S04]  /*02d0*/  IMAD.WIDE R4, R5, 0x4, R2 ;  /* 0x0000000405047825 */ /* 0x000fc800078e0202 */
[----:B------:R-:W-:Y:S01]  /*02e0*/  IMAD.WIDE R8, R11, 0x4, R8 ;  /* 0x000000040b087825 */ /* 0x000fe200078e0208 */
[----:B---3--:R-:W-:Y:S04]  /*02f0*/  STG.E desc[UR6][R2.64], R15 ;  /* 0x0000000f02007986 */ /* 0x008fe8000c101906 */
[----:B----4-:R-:W-:Y:S04]  /*0300*/  STG.E desc[UR6][R4.64], R17 ;  /* 0x0000001104007986 */ /* 0x010fe8000c101906 */
[----:B-----5:R-:W-:Y:S04]  /*0310*/  STG.E desc[UR6][R6.64], R19 ;  /* 0x0000001306007986 */ /* 0x020fe8000c101906 */
[----:B------:R-:W-:Y:S01]  /*0320*/  STG.E desc[UR6][R8.64], R21 ;  /* 0x0000001508007986 */ /* 0x000fe2000c101906 */
[----:B------:R-:W-:Y:S05]  /*0330*/  EXIT ;  /* 0x000000000000794d */ /* 0x000fea0003800000 */
.L_x_1:
        /* <DEDUP_REMOVED lines=12> */
.L_x_45:


//--------------------- .text._Z13copySharedMemPfS_ii --------------------------
	.section	.text._Z13copySharedMemPfS_ii,"ax",@progbits
	.align	128
        .global         _Z13copySharedMemPfS_ii
        .type           _Z13copySharedMemPfS_ii,@function
        .size           _Z13copySharedMemPfS_ii,(.L_x_46 - _Z13copySharedMemPfS_ii)
        .other          _Z13copySharedMemPfS_ii,@"STO_CUDA_ENTRY STV_DEFAULT"
_Z13copySharedMemPfS_ii:
.text._Z13copySharedMemPfS_ii:
        /* <DEDUP_REMOVED lines=8> */
[----:B0-----:R-:W-:-:S02]  /*0080*/  LEA R0, R0, R15, 0x5 ;  /* 0x0000000f00007211 */ /* 0x001fc400078e28ff */
[----:B---3--:R-:W-:-:S05]  /*0090*/  LEA R3, R3, R17, 0x5 ;  /* 0x0000001103037211 */ /* 0x008fca00078e28ff */
[----:B-1----:R-:W-:Y:S01]  /*00a0*/  IMAD R13, R3, R2, R0 ;  /* 0x00000002030d7224 */ /* 0x002fe200078e0200 */
[----:B------:R-:W-:-:S03]  /*00b0*/  SHF.L.U32 R3, R2, 0x3, RZ ;  /* 0x0000000302037819 */ /* 0x000fc600000006ff */
[----:B----4-:R-:W-:Y:S01]  /*00c0*/  IMAD.WIDE R4, R13, 0x4, R10 ;  /* 0x000000040d047825 */ /* 0x010fe200078e020a */
[----:B------:R-:W-:-:S04]  /*00d0*/  LEA R2, R2, R13, 0x4 ;  /* 0x0000000d02027211 */ /* 0x000fc800078e20ff */
[C---:B------:R-:W-:Y:S01]  /*00e0*/  IADD3 R0, PT, PT, R3.reuse, R2, RZ ;  /* 0x0000000203007210 */ /* 0x040fe20007ffe0ff */
[--C-:B------:R-:W-:Y:S01]  /*00f0*/  IMAD.WIDE R8, R2, 0x4, R10.reuse ;  /* 0x0000000402087825 */ /* 0x100fe200078e020a */
[----:B--2---:R-:W2:Y:S03]  /*0100*/  LDG.E R14, desc[UR6][R4.64] ;  /* 0x00000006040e7981 */ /* 0x004ea6000c1e1900 */
[----:B------:R-:W-:Y:S01]  /*0110*/  IMAD.WIDE R10, R0, 0x4, R10 ;  /* 0x00000004000a7825 */ /* 0x000fe200078e020a */
[----:B------:R0:W3:Y:S03]  /*0120*/  LDG.E R18, desc[UR6][R8.64] ;  /* 0x0000000608127981 */ /* 0x0000e6000c1e1900 */
[----:B------:R-:W-:Y:S02]  /*0130*/  IMAD.WIDE R6, R3, 0x4, R4 ;  /* 0x0000000403067825 */ /* 0x000fe400078e0204 */
[----:B------:R-:W4:Y:S04]  /*0140*/  LDG.E R10, desc[UR6][R10.64] ;  /* 0x000000060a0a7981 */ /* 0x000f28000c1e1900 */
[----:B------:R1:W5:Y:S01]  /*0150*/  LDG.E R16, desc[UR6][R6.64] ;  /* 0x0000000606107981 */ /* 0x000362000c1e1900 */
[----:B------:R-:W1:Y:S01]  /*0160*/  S2UR UR5, SR_CgaCtaId ;  /* 0x00000000000579c3 */ /* 0x000e620000008800 */
[----:B------:R-:W-:-:S07]  /*0170*/  UMOV UR4, 0x400 ;  /* 0x0000040000047882 */ /* 0x000fce0000000000 */
[----:B0-----:R-:W0:Y:S01]  /*0180*/  LDC.64 R8, c[0x0][0x380] ;  /* 0x0000e000ff087b82 */ /* 0x001e220000000a00 */
[----:B-1----:R-:W-:-:S06]  /*0190*/  ULEA UR4, UR5, UR4, 0x18 ;  /* 0x0000000405047291 */ /* 0x002fcc000f8ec0ff */
[----:B------:R-:W-:-:S04]  /*01a0*/  LEA R12, R15, UR4, 0x2 ;  /* 0x000000040f0c7c11 */ /* 0x000fc8000f8e10ff */
[----:B------:R-:W-:Y:S01]  /*01b0*/  LEA R15, R17, R12, 0x7 ;  /* 0x0000000c110f7211 */ /* 0x000fe200078e38ff */
[----:B0-----:R-:W-:-:S04]  /*01c0*/  IMAD.WIDE R4, R13, 0x4, R8 ;  /* 0x000000040d047825 */ /* 0x001fc800078e0208 */
[----:B------:R-:W-:-:S04]  /*01d0*/  IMAD.WIDE R6, R3, 0x4, R4 ;  /* 0x0000000403067825 */ /* 0x000fc800078e0204 */
[----:B------:R-:W-:-:S04]  /*01e0*/  IMAD.WIDE R2, R2, 0x4, R8 ;  /* 0x0000000402027825 */ /* 0x000fc800078e0208 */
[----:B------:R-:W-:Y:S01]  /*01f0*/  IMAD.WIDE R8, R0, 0x4, R8 ;  /* 0x0000000400087825 */ /* 0x000fe200078e0208 */
[----:B--2---:R-:W-:Y:S04]  /*0200*/  STS [R15], R14 ;  /* 0x0000000e0f007388 */ /* 0x004fe80000000800 */
[----:B---3--:R-:W-:Y:S04]  /*0210*/  STS [R15+0x800], R18 ;  /* 0x000800120f007388 */ /* 0x008fe80000000800 */
[----:B----4-:R-:W-:Y:S04]  /*0220*/  STS [R15+0xc00], R10 ;  /* 0x000c000a0f007388 */ /* 0x010fe80000000800 */
[----:B-----5:R-:W-:Y:S01]  /*0230*/  STS [R15+0x400], R16 ;  /* 0x000400100f007388 */ /* 0x020fe20000000800 */
[----:B------:R-:W-:Y:S06]  /*0240*/  BAR.SYNC.DEFER_BLOCKING 0x0 ;  /* 0x0000000000007b1d */ /* 0x000fec0000010000 */
[----:B------:R-:W0:Y:S04]  /*0250*/  LDS R11, [R15] ;  /* 0x000000000f0b7984 */ /* 0x000e280000000800 */
[----:B------:R-:W1:Y:S04]  /*0260*/  LDS R17, [R15+0x400] ;  /* 0x000400000f117984 */ /* 0x000e680000000800 */
[----:B------:R-:W2:Y:S04]  /*0270*/  LDS R19, [R15+0x800] ;  /* 0x000800000f137984 */ /* 0x000ea80000000800 */
[----:B------:R-:W3:Y:S04]  /*0280*/  LDS R21, [R15+0xc00] ;  /* 0x000c00000f157984 */ /* 0x000ee80000000800 */
[----:B0-----:R-:W-:Y:S04]  /*0290*/  STG.E desc[UR6][R4.64], R11 ;  /* 0x0000000b04007986 */ /* 0x001fe8000c101906 */
[----:B-1----:R-:W-:Y:S04]  /*02a0*/  STG.E desc[UR6][R6.64], R17 ;  /* 0x0000001106007986 */ /* 0x002fe8000c101906 */
[----:B--2---:R-:W-:Y:S04]  /*02b0*/  STG.E desc[UR6][R2.64], R19 ;  /* 0x0000001302007986 */ /* 0x004fe8000c101906 */
[----:B---3--:R-:W-:Y:S01]  /*02c0*/  STG.E desc[UR6][R8.64], R21 ;  /* 0x0000001508007986 */ /* 0x008fe2000c101906 */
[----:B------:R-:W-:Y:S05]  /*02d0*/  EXIT ;  /* 0x000000000000794d */ /* 0x000fea0003800000 */
.L_x_2:
        /* <DEDUP_REMOVED lines=10> */
.L_x_46:


//--------------------- .text._Z18transposeCoalescedPfS_ii --------------------------
	.section	.text._Z18transposeCoalescedPfS_ii,"ax",@progbits
	.align	128
        .global         _Z18transposeCoalescedPfS_ii
        .type           _Z18transposeCoalescedPfS_ii,@function
        .size           _Z18transposeCoalescedPfS_ii,(.L_x_47 - _Z18transposeCoalescedPfS_ii)
        .other          _Z18transposeCoalescedPfS_ii,@"STO_CUDA_ENTRY STV_DEFAULT"
_Z18transposeCoalescedPfS_ii:
.text._Z18transposeCoalescedPfS_ii:
[----:B------:R-:W-:Y:S01]  /*0000*/  LDC R1, c[0x0][0x37c] ;  /* 0x0000df00ff017b82 */ /* 0x000fe20000000800 */
[----:B------:R-:W0:Y:S07]  /*0010*/  S2R R5, SR_CTAID.X ;  /* 0x0000000000057919 */ /* 0x000e2e0000002500 */
[----:B------:R-:W1:Y:S01]  /*0020*/  LDC R8, c[0x0][0x390] ;  /* 0x0000e400ff087b82 */ /* 0x000e620000000800 */
[----:B------:R-:W2:Y:S01]  /*0030*/  LDCU.64 UR6, c[0x0][0x358] ;  /* 0x00006b00ff0677ac */ /* 0x000ea20008000a00 */
[----:B------:R-:W0:Y:S01]  /*0040*/  S2R R0, SR_TID.X ;  /* 0x0000000000007919 */ /* 0x000e220000002100 */
[----:B------:R-:W3:Y:S05]  /*0050*/  S2R R2, SR_TID.Y ;  /* 0x0000000000027919 */ /* 0x000eea0000002200 */
[----:B------:R-:W4:Y:S01]  /*0060*/  LDC.64 R6, c[0x0][0x388] ;  /* 0x0000e200ff067b82 */ /* 0x000f220000000a00 */
[----:B------:R-:W3:Y:S07]  /*0070*/  S2R R3, SR_CTAID.Y ;  /* 0x0000000000037919 */ /* 0x000eee0000002600 */
[----:B------:R-:W5:Y:S01]  /*0080*/  S2UR UR5, SR_CgaCtaId ;  /* 0x00000000000579c3 */ /* 0x000f620000008800 */
[----:B------:R-:W-:-:S07]  /*0090*/  UMOV UR4, 0x400 ;  /* 0x0000040000047882 */ /* 0x000fce0000000000 */
[----:B------:R-:W5:Y:S01]  /*00a0*/  LDC R14, c[0x0][0x394] ;  /* 0x0000e500ff0e7b82 */ /* 0x000f620000000800 */
[----:B0-----:R-:W-:Y:S02]  /*00b0*/  LEA R9, R5, R0, 0x5 ;  /* 0x0000000005097211 */ /* 0x001fe400078e28ff */
        /* <DEDUP_REMOVED lines=12> */
[----:B------:R0:W4:Y:S01]  /*0180*/  LDG.E R4, desc[UR6][R6.64] ;  /* 0x0000000606047981 */ /* 0x000122000c1e1900 */
[----:B-----5:R-:W-:-:S06]  /*0190*/  ULEA UR4, UR5, UR4, 0x18 ;  /* 0x0000000405047291 */ /* 0x020fcc000f8ec0ff */
[----:B------:R-:W-:Y:S01]  /*01a0*/  LEA R15, R0, UR4, 0x2 ;  /* 0x00000004000f7c11 */ /* 0x000fe2000f8e10ff */
[----:B0-----:R-:W0:Y:S03]  /*01b0*/  LDC.64 R6, c[0x0][0x380] ;  /* 0x0000e000ff067b82 */ /* 0x001e260000000a00 */
[----:B------:R-:W-:Y:S01]  /*01c0*/  LEA R17, R2, R15, 0x7 ;  /* 0x0000000f02117211 */ /* 0x000fe200078e38ff */
[----:B------:R-:W-:-:S05]  /*01d0*/  IMAD R15, R0, 0x7c, R15 ;  /* 0x0000007c000f7824 */ /* 0x000fca00078e020f */
[----:B------:R-:W-:Y:S02]  /*01e0*/  LEA R15, R2, R15, 0x2 ;  /* 0x0000000f020f7211 */ /* 0x000fe400078e10ff */
[----:B------:R-:W-:Y:S02]  /*01f0*/  LEA R2, R5, R2, 0x5 ;  /* 0x0000000205027211 */ /* 0x000fe400078e28ff */
[----:B------:R-:W-:-:S05]  /*0200*/  LEA R3, R3, R0, 0x5 ;  /* 0x0000000003037211 */ /* 0x000fca00078e28ff */
[----:B------:R-:W-:-:S05]  /*0210*/  IMAD R3, R2, R14, R3 ;  /* 0x0000000e02037224 */ /* 0x000fca00078e0203 */
[CC--:B------:R-:W-:Y:S02]  /*0220*/  LEA R9, R14.reuse, R3.reuse, 0x4 ;  /* 0x000000030e097211 */ /* 0x0c0fe400078e20ff */
[C---:B------:R-:W-:Y:S01]  /*0230*/  LEA R5, R14.reuse, R3, 0x3 ;  /* 0x000000030e057211 */ /* 0x040fe200078e18ff */
[--C-:B0-----:R-:W-:Y:S01]  /*0240*/  IMAD.WIDE R2, R3, 0x4, R6.reuse ;  /* 0x0000000403027825 */ /* 0x101fe200078e0206 */
[----:B--2---:R-:W-:Y:S04]  /*0250*/  STS [R17], R8 ;  /* 0x0000000811007388 */ /* 0x004fe80000000800 */
[----:B---3--:R-:W-:Y:S04]  /*0260*/  STS [R17+0x400], R10 ;  /* 0x0004000a11007388 */ /* 0x008fe80000000800 */
[----:B----4-:R-:W-:Y:S04]  /*0270*/  STS [R17+0x800], R12 ;  /* 0x0008000c11007388 */ /* 0x010fe80000000800 */
[----:B------:R0:W-:Y:S01]  /*0280*/  STS [R17+0xc00], R4 ;  /* 0x000c000411007388 */ /* 0x0001e20000000800 */
[----:B------:R-:W-:Y:S06]  /*0290*/  BAR.SYNC.DEFER_BLOCKING 0x0 ;  /* 0x0000000000007b1d */ /* 0x000fec0000010000 */
[----:B------:R-:W1:Y:S04]  /*02a0*/  LDS R11, [R15] ;  /* 0x000000000f0b7984 */ /* 0x000e680000000800 */
[----:B------:R-:W2:Y:S04]  /*02b0*/  LDS R13, [R15+0x20] ;  /* 0x000020000f0d7984 */ /* 0x000ea80000000800 */
[----:B------:R-:W3:Y:S04]  /*02c0*/  LDS R19, [R15+0x40] ;  /* 0x000040000f137984 */ /* 0x000ee80000000800 */
[----:B------:R-:W4:Y:S01]  /*02d0*/  LDS R21, [R15+0x60] ;  /* 0x000060000f157984 */ /* 0x000f220000000800 */
[----:B0-----:R-:W-:Y:S01]  /*02e0*/  LEA R17, R14, R9, 0x3 ;  /* 0x000000090e117211 */ /* 0x001fe200078e18ff */
[----:B------:R-:W-:-:S04]  /*02f0*/  IMAD.WIDE R4, R5, 0x4, R6 ;  /* 0x0000000405047825 */ /* 0x000fc800078e0206 */
[----:B------:R-:W-:-:S04]  /*0300*/  IMAD.WIDE R8, R9, 0x4, R6 ;  /* 0x0000000409087825 */ /* 0x000fc800078e0206 */
[----:B------:R-:W-:Y:S01]  /*0310*/  IMAD.WIDE R6, R17, 0x4, R6 ;  /* 0x0000000411067825 */ /* 0x000fe200078e0206 */
[----:B-1----:R-:W-:Y:S04]  /*0320*/  STG.E desc[UR6][R2.64], R11 ;  /* 0x0000000b02007986 */ /* 0x002fe8000c101906 */
[----:B--2---:R-:W-:Y:S04]  /*0330*/  STG.E desc[UR6][R4.64], R13 ;  /* 0x0000000d04007986 */ /* 0x004fe8000c101906 */
[----:B---3--:R-:W-:Y:S04]  /*0340*/  STG.E desc[UR6][R8.64], R19 ;  /* 0x0000001308007986 */ /* 0x008fe8000c101906 */
[----:B----4-:R-:W-:Y:S01]  /*0350*/  STG.E desc[UR6][R6.64], R21 ;  /* 0x0000001506007986 */ /* 0x010fe2000c101906 */
[----:B------:R-:W-:Y:S05]  /*0360*/  EXIT ;  /* 0x000000000000794d */ /* 0x000fea0003800000 */
.L_x_3:
        /* <DEDUP_REMOVED lines=9> */
.L_x_47:


//--------------------- .text._Z17transposeDiagonalPfS_iic --------------------------
	.section	.text._Z17transposeDiagonalPfS_iic,"ax",@progbits
	.align	128
        .global         _Z17transposeDiagonalPfS_iic
        .type           _Z17transposeDiagonalPfS_iic,@function
        .size           _Z17transposeDiagonalPfS_iic,(.L_x_48 - _Z17transposeDiagonalPfS_iic)
        .other          _Z17transposeDiagonalPfS_iic,@"STO_CUDA_ENTRY STV_DEFAULT"
_Z17transposeDiagonalPfS_iic:
.text._Z17transposeDiagonalPfS_iic:
[----:B------:R-:W-:Y:S08]  /*0000*/  LDC R1, c[0x0][0x37c] ;  /* 0x0000df00ff017b82 */ /* 0x000ff00000000800 */
[----:B------:R-:W0:Y:S02]  /*0010*/  LDC.64 R2, c[0x0][0x390] ;  /* 0x0000e400ff027b82 */ /* 0x000e240000000a00 */
[----:B0-----:R-:W-:-:S13]  /*0020*/  ISETP.NE.AND P0, PT, R2, R3, PT ;  /* 0x000000030200720c */ /* 0x001fda0003f05270 */
[----:B------:R-:W-:Y:S05]  /*0030*/  @P0 BRA `(.L_x_4) ;  /* 0x00000000005c0947 */ /* 0x000fea0003800000 */
[----:B------:R-:W0:Y:S08]  /*0040*/  LDC R6, c[0x0][0x370] ;  /* 0x0000dc00ff067b82 */ /* 0x000e300000000800 */
[----:B------:R-:W1:Y:S08]  /*0050*/  S2UR UR5, SR_CTAID.X ;  /* 0x00000000000579c3 */ /* 0x000e700000002500 */
[----:B------:R-:W2:Y:S01]  /*0060*/  S2UR UR4, SR_CTAID.Y ;  /* 0x00000000000479c3 */ /* 0x000ea20000002600 */
[----:B0-----:R-:W0:Y:S01]  /*0070*/  I2F.U32.RP R0, R6 ;  /* 0x0000000600007306 */ /* 0x001e220000209000 */
[----:B------:R-:W-:-:S02]  /*0080*/  ISETP.NE.U32.AND P1, PT, R6, RZ, PT ;  /* 0x000000ff0600720c */ /* 0x000fc40003f25070 */
[----:B-1----:R-:W-:-:S05]  /*0090*/  MOV R15, UR5 ;  /* 0x00000005000f7c02 */ /* 0x002fca0008000f00 */
[----:B0-----:R-:W0:Y:S01]  /*00a0*/  MUFU.RCP R0, R0 ;  /* 0x0000000000007308 */ /* 0x001e220000001000 */
[----:B--2---:R-:W-:Y:S01]  /*00b0*/  UIADD3 UR4, UPT, UPT, UR5, UR4, URZ ;  /* 0x0000000405047290 */ /* 0x004fe2000fffe0ff */
[----:B0-----:R-:W-:-:S06]  /*00c0*/  IADD3 R4, PT, PT, R0, 0xffffffe, RZ ;  /* 0x0ffffffe00047810 */ /* 0x001fcc0007ffe0ff */
[----:B------:R0:W1:Y:S02]  /*00d0*/  F2I.FTZ.U32.TRUNC.NTZ R5, R4 ;  /* 0x0000000400057305 */ /* 0x000064000021f000 */
[----:B0-----:R-:W-:Y:S01]  /*00e0*/  IMAD.MOV.U32 R4, RZ, RZ, RZ ;  /* 0x000000ffff047224 */ /* 0x001fe200078e00ff */
[----:B-1----:R-:W-:-:S05]  /*00f0*/  IADD3 R7, PT, PT, RZ, -R5, RZ ;  /* 0x80000005ff077210 */ /* 0x002fca0007ffe0ff */
[----:B------:R-:W-:-:S04]  /*0100*/  IMAD R7, R7, R6, RZ ;  /* 0x0000000607077224 */ /* 0x000fc800078e02ff */
[----:B------:R-:W-:-:S06]  /*0110*/  IMAD.HI.U32 R5, R5, R7, R4 ;  /* 0x0000000705057227 */ /* 0x000fcc00078e0004 */
[----:B------:R-:W-:-:S05]  /*0120*/  IMAD.HI.U32 R5, R5, UR4, RZ ;  /* 0x0000000405057c27 */ /* 0x000fca000f8e00ff */
[----:B------:R-:W-:-:S05]  /*0130*/  IADD3 R5, PT, PT, -R5, RZ, RZ ;  /* 0x000000ff05057210 */ /* 0x000fca0007ffe1ff */
[----:B------:R-:W-:-:S05]  /*0140*/  IMAD R17, R6, R5, UR4 ;  /* 0x0000000406117e24 */ /* 0x000fca000f8e0205 */
[----:B------:R-:W-:-:S13]  /*0150*/  ISETP.GE.U32.AND P0, PT, R17, R6, PT ;  /* 0x000000061100720c */ /* 0x000fda0003f06070 */
[----:B------:R-:W-:-:S04]  /*0160*/  @P0 IADD3 R17, PT, PT, R17, -R6, RZ ;  /* 0x8000000611110210 */ /* 0x000fc80007ffe0ff */
[----:B------:R-:W-:-:S13]  /*0170*/  ISETP.GE.U32.AND P0, PT, R17, R6, PT ;  /* 0x000000061100720c */ /* 0x000fda0003f06070 */
[----:B------:R-:W-:Y:S01]  /*0180*/  @P0 IMAD.IADD R17, R17, 0x1, -R6 ;  /* 0x0000000111110824 */ /* 0x000fe200078e0a06 */
[----:B------:R-:W-:Y:S01]  /*0190*/  @!P1 LOP3.LUT R17, RZ, R6, RZ, 0x33, !PT ;  /* 0x00000006ff119212 */ /* 0x000fe200078e33ff */
[----:B------:R-:W-:Y:S06]  /*01a0*/  BRA `(.L_x_5) ;  /* 0x0000000000ac7947 */ /* 0x000fec0003800000 */
.L_x_4:
[----:B------:R-:W0:Y:S01]  /*01b0*/  LDC R0, c[0x0][0x370] ;  /* 0x0000dc00ff007b82 */ /* 0x000e220000000800 */
[----:B------:R-:W0:Y:S01]  /*01c0*/  S2R R15, SR_CTAID.X ;  /* 0x00000000000f7919 */ /* 0x000e220000002500 */
[----:B------:R-:W0:Y:S06]  /*01d0*/  S2R R9, SR_CTAID.Y ;  /* 0x0000000000097919 */ /* 0x000e2c0000002600 */
[----:B------:R-:W1:Y:S02]  /*01e0*/  LDC R10, c[0x0][0x374] ;  /* 0x0000dd00ff0a7b82 */ /* 0x000e640000000800 */
[----:B-1----:R-:W1:Y:S01]  /*01f0*/  I2F.U32.RP R6, R10 ;  /* 0x0000000a00067306 */ /* 0x002e620000209000 */
[----:B------:R-:W-:Y:S01]  /*0200*/  ISETP.NE.U32.AND P2, PT, R10, RZ, PT ;  /* 0x000000ff0a00720c */ /* 0x000fe20003f45070 */
[----:B0-----:R-:W-:-:S06]  /*0210*/  IMAD R15, R9, R0, R15 ;  /* 0x00000000090f7224 */ /* 0x001fcc00078e020f */
[----:B-1----:R-:W0:Y:S02]  /*0220*/  MUFU.RCP R6, R6 ;  /* 0x0000000600067308 */ /* 0x002e240000001000 */
[----:B0-----:R-:W-:-:S06]  /*0230*/  IADD3 R4, PT, PT, R6, 0xffffffe, RZ ;  /* 0x0ffffffe06047810 */ /* 0x001fcc0007ffe0ff */
[----:B------:R-:W0:Y:S08]  /*0240*/  I2F.U32.RP R6, R0 ;  /* 0x0000000000067306 */ /* 0x000e300000209000 */
[----:B------:R1:W2:Y:S08]  /*0250*/  F2I.FTZ.U32.TRUNC.NTZ R5, R4 ;  /* 0x0000000400057305 */ /* 0x0002b0000021f000 */
[----:B0-----:R-:W0:Y:S01]  /*0260*/  MUFU.RCP R6, R6 ;  /* 0x0000000600067308 */ /* 0x001e220000001000 */
[----:B-1----:R-:W-:-:S02]  /*0270*/  HFMA2 R4, -RZ, RZ, 0, 0 ;  /* 0x00000000ff047431 */ /* 0x002fc400000001ff */
[----:B--2---:R-:W-:-:S04]  /*0280*/  IMAD.MOV R7, RZ, RZ, -R5 ;  /* 0x000000ffff077224 */ /* 0x004fc800078e0a05 */
[----:B------:R-:W-:-:S04]  /*0290*/  IMAD R7, R7, R10, RZ ;  /* 0x0000000a07077224 */ /* 0x000fc800078e02ff */
[----:B------:R-:W-:Y:S01]  /*02a0*/  IMAD.HI.U32 R8, R5, R7, R4 ;  /* 0x0000000705087227 */ /* 0x000fe200078e0004 */
[----:B0-----:R-:W-:-:S05]  /*02b0*/  IADD3 R4, PT, PT, R6, 0xffffffe, RZ ;  /* 0x0ffffffe06047810 */ /* 0x001fca0007ffe0ff */
[----:B------:R-:W-:-:S05]  /*02c0*/  IMAD.HI.U32 R8, R8, R15, RZ ;  /* 0x0000000f08087227 */ /* 0x000fca00078e00ff */
[----:B------:R-:W-:-:S05]  /*02d0*/  IADD3 R5, PT, PT, -R8, RZ, RZ ;  /* 0x000000ff08057210 */ /* 0x000fca0007ffe1ff */
[----:B------:R-:W-:-:S05]  /*02e0*/  IMAD R5, R10, R5, R15 ;  /* 0x000000050a057224 */ /* 0x000fca00078e020f */
[----:B------:R-:W-:-:S13]  /*02f0*/  ISETP.GE.U32.AND P0, PT, R5, R10, PT ;  /* 0x0000000a0500720c */ /* 0x000fda0003f06070 */
[----:B------:R-:W-:Y:S01]  /*0300*/  @P0 IMAD.IADD R5, R5, 0x1, -R10 ;  /* 0x0000000105050824 */ /* 0x000fe200078e0a0a */
[----:B------:R-:W-:-:S04]  /*0310*/  @P0 IADD3 R8, PT, PT, R8, 0x1, RZ ;  /* 0x0000000108080810 */ /* 0x000fc80007ffe0ff */
[----:B------:R-:W-:Y:S02]  /*0320*/  ISETP.GE.U32.AND P1, PT, R5, R10, PT ;  /* 0x0000000a0500720c */ /* 0x000fe40003f26070 */
[----:B------:R0:W1:Y:S02]  /*0330*/  F2I.FTZ.U32.TRUNC.NTZ R5, R4 ;  /* 0x0000000400057305 */ /* 0x000064000021f000 */
[----:B0-----:R-:W-:-:S09]  /*0340*/  IMAD.MOV.U32 R4, RZ, RZ, RZ ;  /* 0x000000ffff047224 */ /* 0x001fd200078e00ff */
[----:B------:R-:W-:Y:S01]  /*0350*/  @P1 VIADD R8, R8, 0x1 ;  /* 0x0000000108081836 */ /* 0x000fe20000000000 */
[----:B------:R-:W-:Y:S02]  /*0360*/  @!P2 LOP3.LUT R8, RZ, R10, RZ, 0x33, !PT ;  /* 0x0000000aff08a212 */ /* 0x000fe400078e33ff */
[----:B------:R-:W-:Y:S02]  /*0370*/  ISETP.NE.U32.AND P1, PT, R0, RZ, PT ;  /* 0x000000ff0000720c */ /* 0x000fe40003f25070 */
[----:B-1----:R-:W-:Y:S02]  /*0380*/  IADD3 R7, PT, PT, RZ, -R5, RZ ;  /* 0x80000005ff077210 */ /* 0x002fe40007ffe0ff */
[----:B------:R-:W-:-:S03]  /*0390*/  IADD3 R6, PT, PT, -R8, RZ, RZ ;  /* 0x000000ff08067210 */ /* 0x000fc60007ffe1ff */
[----:B------:R-:W-:Y:S02]  /*03a0*/  IMAD R7, R7, R0, RZ ;  /* 0x0000000007077224 */ /* 0x000fe400078e02ff */
[----:B------:R-:W-:Y:S02]  /*03b0*/  IMAD R15, R10, R6, R15 ;  /* 0x000000060a0f7224 */ /* 0x000fe400078e020f */
[----:B------:R-:W-:-:S03]  /*03c0*/  IMAD.HI.U32 R4, R5, R7, R4 ;  /* 0x0000000705047227 */ /* 0x000fc600078e0004 */
[----:B------:R-:W-:-:S05]  /*03d0*/  IADD3 R5, PT, PT, R8, R15, RZ ;  /* 0x0000000f08057210 */ /* 0x000fca0007ffe0ff */
[----:B------:R-:W-:-:S05]  /*03e0*/  IMAD.HI.U32 R4, R4, R5, RZ ;  /* 0x0000000504047227 */ /* 0x000fca00078e00ff */
[----:B------:R-:W-:-:S05]  /*03f0*/  IADD3 R4, PT, PT, -R4, RZ, RZ ;  /* 0x000000ff04047210 */ /* 0x000fca0007ffe1ff */
[----:B------:R-:W-:-:S05]  /*0400*/  IMAD R17, R0, R4, R5 ;  /* 0x0000000400117224 */ /* 0x000fca00078e0205 */
[----:B------:R-:W-:-:S13]  /*0410*/  ISETP.GE.U32.AND P0, PT, R17, R0, PT ;  /* 0x000000001100720c */ /* 0x000fda0003f06070 */
[----:B------:R-:W-:-:S05]  /*0420*/  @P0 IMAD.IADD R17, R17, 0x1, -R0 ;  /* 0x0000000111110824 */ /* 0x000fca00078e0a00 */
[----:B------:R-:W-:-:S13]  /*0430*/  ISETP.GE.U32.AND P0, PT, R17, R0, PT ;  /* 0x000000001100720c */ /* 0x000fda0003f06070 */
[-C--:B------:R-:W-:Y:S02]  /*0440*/  @P0 IADD3 R17, PT, PT, R17, -R0.reuse, RZ ;  /* 0x8000000011110210 */ /* 0x080fe40007ffe0ff */
[----:B------:R-:W-:-:S07]  /*0450*/  @!P1 LOP3.LUT R17, RZ, R0, RZ, 0x33, !PT ;  /* 0x00000000ff119212 */ /* 0x000fce00078e33ff */
.L_x_5:
[----:B------:R-:W0:Y:S01]  /*0460*/  S2R R16, SR_TID.X ;  /* 0x0000000000107919 */ /* 0x000e220000002100 */
[----:B------:R-:W1:Y:S01]  /*0470*/  LDC.U8 R0, c[0x0][0x398] ;  /* 0x0000e600ff007b82 */ /* 0x000e620000000000 */
[----:B------:R-:W2:Y:S01]  /*0480*/  LDCU.64 UR6, c[0x0][0x358] ;  /* 0x00006b00ff0677ac */ /* 0x000ea20008000a00 */
[----:B------:R-:W-:Y:S01]  /*0490*/  SHF.L.U32 R14, R2, 0x3, RZ ;  /* 0x00000003020e7819 */ /* 0x000fe200000006ff */
[----:B------:R-:W3:Y:S05]  /*04a0*/  S2R R18, SR_TID.Y ;  /* 0x0000000000127919 */ /* 0x000eea0000002200 */
[----:B------:R-:W4:Y:S01]  /*04b0*/  LDC.64 R12, c[0x0][0x388] ;  /* 0x0000e200ff0c7b82 */ /* 0x000f220000000a00 */
[----:B-1----:R-:W-:-:S04]  /*04c0*/  PRMT R4, R0, 0x8880, RZ ;  /* 0x0000888000047816 */ /* 0x002fc800000000ff */
[----:B------:R-:W-:Y:S02]  /*04d0*/  ISETP.NE.AND P0, PT, R4, 0x48, PT ;  /* 0x000000480400780c */ /* 0x000fe40003f05270 */
[----:B0-----:R-:W-:Y:S01]  /*04e0*/  LEA R5, R17, R16, 0x5 ;  /* 0x0000001011057211 */ /* 0x001fe200078e28ff */
[----:B---3--:R-:W-:-:S04]  /*04f0*/  IMAD R0, R15, 0x20, R18 ;  /* 0x000000200f007824 */ /* 0x008fc800078e0212 */
[----:B------:R-:W-:Y:S02]  /*0500*/  IMAD R5, R0, R2, R5 ;  /* 0x0000000200057224 */ /* 0x000fe400078e0205 */
[----:B------:R-:W-:Y:S02]  /*0510*/  IMAD.SHL.U32 R0, R3, 0x8, RZ ;  /* 0x0000000803007824 */ /* 0x000fe400078e00ff */
[----:B----4-:R-:W-:Y:S02]  /*0520*/  IMAD.WIDE R22, R5, 0x4, R12 ;  /* 0x0000000405167825 */ /* 0x010fe400078e020c */
[-C--:B------:R-:W-:Y:S02]  /*0530*/  @!P0 LEA R9, R2, R5.reuse, 0x4 ;  /* 0x0000000502098211 */ /* 0x080fe400078e20ff */
[----:B------:R-:W-:Y:S02]  /*0540*/  @P0 LEA R5, R3, R5, 0x4 ;  /* 0x0000000503050211 */ /* 0x000fe400078e20ff */
[C---:B------:R-:W-:Y:S01]  /*0550*/  @!P0 IADD3 R7, PT, PT, R14.reuse, R9, RZ ;  /* 0x000000090e078210 */ /* 0x040fe20007ffe0ff */
[----:B------:R-:W-:Y:S01]  /*0560*/  @!P0 IMAD.WIDE R24, R14, 0x4, R22 ;  /* 0x000000040e188825 */ /* 0x000fe200078e0216 */
[----:B--2---:R0:W2:Y:S03]  /*0570*/  LDG.E R20, desc[UR6][R22.64] ;  /* 0x0000000616147981 */ /* 0x0040a6000c1e1900 */
[----:B------:R-:W-:Y:S01]  /*0580*/  @P0 IMAD.IADD R21, R0, 0x1, R5 ;  /* 0x0000000100150824 */ /* 0x000fe200078e0205 */
[----:B------:R-:W3:Y:S01]  /*0590*/  @!P0 LDG.E R19, desc[UR6][R24.64] ;  /* 0x0000000618138981 */ /* 0x000ee2000c1e1900 */
[----:B------:R-:W-:-:S04]  /*05a0*/  @!P0 IMAD.WIDE R8, R9, 0x4, R12 ;  /* 0x0000000409088825 */ /* 0x000fc800078e020c */
[--C-:B------:R-:W-:Y:S01]  /*05b0*/  @!P0 IMAD.WIDE R6, R7, 0x4, R12.reuse ;  /* 0x0000000407068825 */ /* 0x100fe200078e020c */
[----:B------:R-:W4:Y:S03]  /*05c0*/  @!P0 LDG.E R26, desc[UR6][R8.64] ;  /* 0x00000006081a8981 */ /* 0x000f26000c1e1900 */
[----:B------:R-:W-:Y:S02]  /*05d0*/  @P0 IMAD.WIDE R4, R5, 0x4, R12 ;  /* 0x0000000405040825 */ /* 0x000fe400078e020c */
[----:B------:R-:W5:Y:S02]  /*05e0*/  @!P0 LDG.E R6, desc[UR6][R6.64] ;  /* 0x0000000606068981 */ /* 0x000f64000c1e1900 */
[----:B------:R-:W-:Y:S02]  /*05f0*/  @P0 IMAD.WIDE R10, R0, 0x4, R22 ;  /* 0x00000004000a0825 */ /* 0x000fe400078e0216 */
[----:B------:R-:W5:Y:S02]  /*0600*/  @P0 LDG.E R4, desc[UR6][R4.64] ;  /* 0x0000000604040981 */ /* 0x000f64000c1e1900 */
[----:B------:R-:W-:-:S02]  /*0610*/  @P0 IMAD.WIDE R12, R21, 0x4, R12 ;  /* 0x00000004150c0825 */ /* 0x000fc400078e020c */
[----:B------:R1:W5:Y:S04]  /*0620*/  @P0 LDG.E R10, desc[UR6][R10.64] ;  /* 0x000000060a0a0981 */ /* 0x000368000c1e1900 */
[----:B------:R-:W5:Y:S01]  /*0630*/  @P0 LDG.E R12, desc[UR6][R12.64] ;  /* 0x000000060c0c0981 */ /* 0x000f62000c1e1900 */
[----:B------:R-:W1:Y:S01]  /*0640*/  S2UR UR5, SR_CgaCtaId ;  /* 0x00000000000579c3 */ /* 0x000e620000008800 */
[----:B------:R-:W-:Y:S01]  /*0650*/  UMOV UR4, 0x400 ;  /* 0x0000040000047882 */ /* 0x000fe20000000000 */
[----:B0-----:R-:W-:Y:S02]  /*0660*/  LEA R22, R15, R16, 0x5 ;  /* 0x000000100f167211 */ /* 0x001fe400078e28ff */
[----:B------:R-:W-:Y:S01]  /*0670*/  LEA R17, R17, R18, 0x5 ;  /* 0x0000001211117211 */ /* 0x000fe200078e28ff */
[----:B-1----:R-:W-:-:S06]  /*0680*/  ULEA UR4, UR5, UR4, 0x18 ;  /* 0x0000000405047291 */ /* 0x002fcc000f8ec0ff */
[----:B------:R-:W-:-:S05]  /*0690*/  LEA R21, R16, UR4, 0x2 ;  /* 0x0000000410157c11 */ /* 0x000fca000f8e10ff */
[----:B------:R-:W-:Y:S02]  /*06a0*/  IMAD R11, R18, 0x84, R21 ;  /* 0x00000084120b7824 */ /* 0x000fe400078e0215 */
[----:B------:R-:W-:-:S03]  /*06b0*/  IMAD R8, R17, R3, R22 ;  /* 0x0000000311087224 */ /* 0x000fc600078e0216 */
[----:B--2---:R0:W-:Y:S04]  /*06c0*/  @!P0 STS [R11], R20 ;  /* 0x000000140b008388 */ /* 0x0041e80000000800 */
[----:B---3--:R0:W-:Y:S04]  /*06d0*/  @!P0 STS [R11+0x420], R19 ;  /* 0x000420130b008388 */ /* 0x0081e80000000800 */
[----:B------:R0:W-:Y:S04]  /*06e0*/  @P0 STS [R11], R20 ;  /* 0x000000140b000388 */ /* 0x0001e80000000800 */
[----:B----4-:R0:W-:Y:S04]  /*06f0*/  @!P0 STS [R11+0x840], R26 ;  /* 0x0008401a0b008388 */ /* 0x0101e80000000800 */
[----:B-----5:R0:W-:Y:S04]  /*0700*/  @!P0 STS [R11+0xc60], R6 ;  /* 0x000c60060b008388 */ /* 0x0201e80000000800 */
[----:B------:R0:W-:Y:S04]  /*0710*/  @P0 STS [R11+0x840], R4 ;  /* 0x000840040b000388 */ /* 0x0001e80000000800 */
[----:B------:R0:W-:Y:S04]  /*0720*/  @P0 STS [R11+0x420], R10 ;  /* 0x0004200a0b000388 */ /* 0x0001e80000000800 */
[----:B------:R0:W-:Y:S01]  /*0730*/  @P0 STS [R11+0xc60], R12 ;  /* 0x000c600c0b000388 */ /* 0x0001e20000000800 */
[----:B------:R-:W-:Y:S06]  /*0740*/  BAR.SYNC.DEFER_BLOCKING 0x0 ;  /* 0x0000000000007b1d */ /* 0x000fec0000010000 */
[----:B------:R-:W-:Y:S05]  /*0750*/  @P0 BRA `(.L_x_6) ;  /* 0x0000000000480947 */ /* 0x000fea0003800000 */
[----:B------:R-:W-:Y:S01]  /*0760*/  IMAD R21, R16, 0x80, R21 ;  /* 0x0000008010157824 */ /* 0x000fe200078e0215 */
[----:B0-----:R-:W0:Y:S01]  /*0770*/  LDC.64 R6, c[0x0][0x380] ;  /* 0x0000e000ff067b82 */ /* 0x001e220000000a00 */
[----:B------:R-:W-:-:S03]  /*0780*/  LEA R5, R3, R8, 0x4 ;  /* 0x0000000803057211 */ /* 0x000fc600078e20ff */
[----:B------:R-:W-:Y:S02]  /*0790*/  LEA R21, R18, R21, 0x2 ;  /* 0x0000001512157211 */ /* 0x000fe400078e10ff */
[----:B------:R-:W-:-:S03]  /*07a0*/  IADD3 R19, PT, PT, R0, R5, RZ ;  /* 0x0000000500137210 */ /* 0x000fc60007ffe0ff */
[----:B------:R-:W1:Y:S04]  /*07b0*/  LDS R11, [R21] ;  /* 0x00000000150b7984 */ /* 0x000e680000000800 */
[----:B------:R-:W2:Y:S04]  /*07c0*/  LDS R13, [R21+0x20] ;  /* 0x00002000150d7984 */ /* 0x000ea80000000800 */
[----:B------:R-:W3:Y:S04]  /*07d0*/  LDS R15, [R21+0x40] ;  /* 0x00004000150f7984 */ /* 0x000ee80000000800 */
[----:B------:R-:W4:Y:S01]  /*07e0*/  LDS R17, [R21+0x60] ;  /* 0x0000600015117984 */ /* 0x000f220000000800 */
[----:B0-----:R-:W-:-:S04]  /*07f0*/  IMAD.WIDE R8, R8, 0x4, R6 ;  /* 0x0000000408087825 */ /* 0x001fc800078e0206 */
        /* <DEDUP_REMOVED lines=8> */
.L_x_6:
        /* <DEDUP_REMOVED lines=18> */
.L_x_7:
        /* <DEDUP_REMOVED lines=14> */
.L_x_48:


//--------------------- .text._Z12col_row_diagPiS_i --------------------------
	.section	.text._Z12col_row_diagPiS_i,"ax",@progbits
	.align	128
        .global         _Z12col_row_diagPiS_i
        .type           _Z12col_row_diagPiS_i,@function
        .size           _Z12col_row_diagPiS_i,(.L_x_49 - _Z12col_row_diagPiS_i)
        .other          _Z12col_row_diagPiS_i,@"STO_CUDA_ENTRY STV_DEFAULT"
_Z12col_row_diagPiS_i:
.text._Z12col_row_diagPiS_i:
[----:B------:R-:W-:Y:S08]  /*0000*/  LDC R1, c[0x0][0x37c] ;  /* 0x0000df00ff017b82 */ /* 0x000ff00000000800 */
[----:B------:R-:W0:Y:S02]  /*0010*/  LDC R0, c[0x0][0x390] ;  /* 0x0000e400ff007b82 */ /* 0x000e240000000800 */
[----:B0-----:R-:W-:-:S13]  /*0020*/  ISETP.GE.AND P0, PT, R0, 0x1, PT ;  /* 0x000000010000780c */ /* 0x001fda0003f06270 */
[----:B------:R-:W-:Y:S05]  /*0030*/  @!P0 EXIT ;  /* 0x000000000000894d */ /* 0x000fea0003800000 */
[----:B------:R-:W0:Y:S01]  /*0040*/  S2R R18, SR_CTAID.X ;  /* 0x0000000000127919 */ /* 0x000e220000002500 */
[C---:B------:R-:W-:Y:S01]  /*0050*/  ISETP.NE.AND P1, PT, R0.reuse, 0x1, PT ;  /* 0x000000010000780c */ /* 0x040fe20003f25270 */
[----:B------:R-:W1:Y:S01]  /*0060*/  LDCU.64 UR4, c[0x0][0x358] ;  /* 0x00006b00ff0477ac */ /* 0x000e620008000a00 */
[----:B------:R-:W-:Y:S01]  /*0070*/  LOP3.LUT R2, R0, 0x1, RZ, 0xc0, !PT ;  /* 0x0000000100027812 */ /* 0x000fe200078ec0ff */
[----:B------:R-:W-:-:S03]  /*0080*/  HFMA2 R19, -RZ, RZ, 0, 0 ;  /* 0x00000000ff137431 */ /* 0x000fc600000001ff */
[----:B------:R-:W-:-:S07]  /*0090*/  ISETP.NE.U32.AND P0, PT, R2, 0x1, PT ;  /* 0x000000010200780c */ /* 0x000fce0003f05070 */
[----:B------:R-:W-:Y:S06]  /*00a0*/  @!P1 BRA `(.L_x_8) ;  /* 0x0000000400e49947 */ /* 0x000fec0003800000 */
[----:B------:R-:W2:Y:S01]  /*00b0*/  I2F.U32.RP R8, R0 ;  /* 0x0000000000087306 */ /* 0x000ea20000209000 */
[----:B------:R-:W3:Y:S01]  /*00c0*/  LDC.64 R6, c[0x0][0x380] ;  /* 0x0000e000ff067b82 */ /* 0x000ee20000000a00 */
[----:B------:R-:W-:Y:S01]  /*00d0*/  IMAD.MOV.U32 R20, RZ, RZ, RZ ;  /* 0x000000ffff147224 */ /* 0x000fe200078e00ff */
[C---:B------:R-:W-:Y:S02]  /*00e0*/  LOP3.LUT R19, R0.reuse, 0x7ffffffe, RZ, 0xc0, !PT ;  /* 0x7ffffffe00137812 */ /* 0x040fe400078ec0ff */
[----:B------:R-:W-:Y:S02]  /*00f0*/  ISETP.NE.U32.AND P1, PT, R0, RZ, PT ;  /* 0x000000ff0000720c */ /* 0x000fe40003f25070 */
[----:B0-----:R-:W-:Y:S01]  /*0100*/  LEA R25, R18, 0x2, 0x2 ;  /* 0x0000000212197811 */ /* 0x001fe200078e10ff */
[----:B------:R-:W-:Y:S01]  /*0110*/  IMAD.MOV R23, RZ, RZ, -R19 ;  /* 0x000000ffff177224 */ /* 0x000fe200078e0a13 */
[----:B------:R-:W0:Y:S01]  /*0120*/  LDC.64 R4, c[0x0][0x388] ;  /* 0x0000e200ff047b82 */ /* 0x000e220000000a00 */
[----:B------:R-:W-:Y:S01]  /*0130*/  LOP3.LUT R22, RZ, R0, RZ, 0x33, !PT ;  /* 0x00000000ff167212 */ /* 0x000fe200078e33ff */
[----:B--2---:R-:W2:Y:S06]  /*0140*/  MUFU.RCP R8, R8 ;  /* 0x0000000800087308 */ /* 0x004eac0000001000 */
[----:B------:R-:W4:Y:S01]  /*0150*/  LDC.64 R2, c[0x0][0x380] ;  /* 0x0000e000ff027b82 */ /* 0x000f220000000a00 */
[----:B--2---:R-:W-:-:S06]  /*0160*/  VIADD R21, R8, 0xffffffe ;  /* 0x0ffffffe08157836 */ /* 0x004fcc0000000000 */
[----:B------:R-:W2:Y:S02]  /*0170*/  F2I.FTZ.U32.TRUNC.NTZ R21, R21 ;  /* 0x0000001500157305 */ /* 0x000ea4000021f000 */
[----:B--2---:R-:W-:-:S05]  /*0180*/  IADD3 R9, PT, PT, RZ, -R21, RZ ;  /* 0x80000015ff097210 */ /* 0x004fca0007ffe0ff */
[----:B------:R-:W-:-:S04]  /*0190*/  IMAD R9, R9, R0, RZ ;  /* 0x0000000009097224 */ /* 0x000fc800078e02ff */
[----:B------:R-:W-:Y:S01]  /*01a0*/  IMAD.HI.U32 R20, R21, R9, R20 ;  /* 0x0000000915147227 */ /* 0x000fe200078e0014 */
[----:B0--3--:R-:W-:-:S07]  /*01b0*/  MOV R21, RZ ;  /* 0x000000ff00157202 */ /* 0x009fce0000000f00 */
.L_x_9:
[----:B--2---:R-:W-:-:S05]  /*01c0*/  IADD3 R9, PT, PT, R25, -0x2, RZ ;  /* 0xfffffffe19097810 */ /* 0x004fca0007ffe0ff */
[----:B------:R-:W-:-:S04]  /*01d0*/  IMAD.HI.U32 R8, R20, R9, RZ ;  /* 0x0000000914087227 */ /* 0x000fc800078e00ff */
[----:B------:R-:W-:-:S04]  /*01e0*/  IMAD.MOV R8, RZ, RZ, -R8 ;  /* 0x000000ffff087224 */ /* 0x000fc800078e0a08 */
[----:B------:R-:W-:-:S05]  /*01f0*/  IMAD R9, R0, R8, R9 ;  /* 0x0000000800097224 */ /* 0x000fca00078e0209 */
[----:B------:R-:W-:-:S13]  /*0200*/  ISETP.GE.U32.AND P2, PT, R9, R0, PT ;  /* 0x000000000900720c */ /* 0x000fda0003f46070 */
[----:B------:R-:W-:-:S04]  /*0210*/  @P2 IADD3 R9, PT, PT, R9, -R0, RZ ;  /* 0x8000000009092210 */ /* 0x000fc80007ffe0ff */
[----:B------:R-:W-:-:S13]  /*0220*/  ISETP.GE.U32.AND P2, PT, R9, R0, PT ;  /* 0x000000000900720c */ /* 0x000fda0003f46070 */
[----:B------:R-:W-:-:S05]  /*0230*/  @P2 IMAD.IADD R9, R9, 0x1, -R0 ;  /* 0x0000000109092824 */ /* 0x000fca00078e0a00 */
[----:B------:R-:W-:-:S05]  /*0240*/  SEL R10, R22, R9, !P1 ;  /* 0x00000009160a7207 */ /* 0x000fca0004800000 */
[----:B------:R-:W-:-:S04]  /*0250*/  IMAD R9, R21, R0, R10 ;  /* 0x0000000015097224 */ /* 0x000fc800078e020a */
[----:B------:R-:W-:-:S05]  /*0260*/  IMAD.WIDE.U32 R8, R9, 0x4, R4 ;  /* 0x0000000409087825 */ /* 0x000fca00078e0004 */
[----:B-1----:R0:W2:Y:S01]  /*0270*/  LDG.E R13, desc[UR4][R8.64] ;  /* 0x00000004080d7981 */ /* 0x0020a2000c1e1900 */
[----:B------:R-:W-:-:S05]  /*0280*/  IADD3 R11, PT, PT, R25, -0x1, RZ ;  /* 0xffffffff190b7810 */ /* 0x000fca0007ffe0ff */
[----:B------:R-:W-:-:S04]  /*0290*/  IMAD.HI.U32 R12, R20, R11, RZ ;  /* 0x0000000b140c7227 */ /* 0x000fc800078e00ff */
[----:B------:R-:W-:-:S04]  /*02a0*/  IMAD.MOV R12, RZ, RZ, -R12 ;  /* 0x000000ffff0c7224 */ /* 0x000fc800078e0a0c */
[----:B------:R-:W-:-:S05]  /*02b0*/  IMAD R11, R0, R12, R11 ;  /* 0x0000000c000b7224 */ /* 0x000fca00078e020b */
[----:B------:R-:W-:-:S13]  /*02c0*/  ISETP.GE.U32.AND P2, PT, R11, R0, PT ;  /* 0x000000000b00720c */ /* 0x000fda0003f46070 */
[----:B------:R-:W-:-:S04]  /*02d0*/  @P2 IADD3 R11, PT, PT, R11, -R0, RZ ;  /* 0x800000000b0b2210 */ /* 0x000fc80007ffe0ff */
[----:B------:R-:W-:-:S13]  /*02e0*/  ISETP.GE.U32.AND P2, PT, R11, R0, PT ;  /* 0x000000000b00720c */ /* 0x000fda0003f46070 */
[----:B------:R-:W-:-:S05]  /*02f0*/  @P2 IMAD.IADD R11, R11, 0x1, -R0 ;  /* 0x000000010b0b2824 */ /* 0x000fca00078e0a00 */
[----:B------:R-:W-:Y:S01]  /*0300*/  SEL R12, R22, R11, !P1 ;  /* 0x0000000b160c7207 */ /* 0x000fe20004800000 */
[----:B------:R-:W-:-:S04]  /*0310*/  IMAD R11, R10, R0, R21 ;  /* 0x000000000a0b7224 */ /* 0x000fc800078e0215 */
[----:B------:R-:W-:Y:S02]  /*0320*/  IMAD R15, R21, R0, R12 ;  /* 0x00000000150f7224 */ /* 0x000fe400078e020c */
[----:B0-----:R-:W-:-:S04]  /*0330*/  IMAD.WIDE.U32 R8, R11, 0x4, R6 ;  /* 0x000000040b087825 */ /* 0x001fc800078e0006 */
[----:B------:R-:W-:Y:S01]  /*0340*/  IMAD.WIDE.U32 R10, R15, 0x4, R4 ;  /* 0x000000040f0a7825 */ /* 0x000fe200078e0004 */
[----:B--2---:R0:W-:Y:S04]  /*0350*/  STG.E desc[UR4][R8.64], R13 ;  /* 0x0000000d08007986 */ /* 0x0041e8000c101904 */
[----:B------:R1:W2:Y:S01]  /*0360*/  LDG.E R29, desc[UR4][R10.64] ;  /* 0x000000040a1d7981 */ /* 0x0002a2000c1e1900 */
[----:B------:R-:W-:-:S05]  /*0370*/  IMAD.HI.U32 R14, R20, R25, RZ ;  /* 0x00000019140e7227 */ /* 0x000fca00078e00ff */
[----:B------:R-:W-:-:S05]  /*0380*/  IADD3 R14, PT, PT, -R14, RZ, RZ ;  /* 0x000000ff0e0e7210 */ /* 0x000fca0007ffe1ff */
[----:B------:R-:W-:-:S05]  /*0390*/  IMAD R17, R0, R14, R25 ;  /* 0x0000000e00117224 */ /* 0x000fca00078e0219 */
[----:B------:R-:W-:-:S13]  /*03a0*/  ISETP.GE.U32.AND P2, PT, R17, R0, PT ;  /* 0x000000001100720c */ /* 0x000fda0003f46070 */
[----:B------:R-:W-:-:S05]  /*03b0*/  @P2 IMAD.IADD R17, R17, 0x1, -R0 ;  /* 0x0000000111112824 */ /* 0x000fca00078e0a00 */
[----:B------:R-:W-:-:S13]  /*03c0*/  ISETP.GE.U32.AND P2, PT, R17, R0, PT ;  /* 0x000000001100720c */ /* 0x000fda0003f46070 */
[----:B------:R-:W-:-:S04]  /*03d0*/  @P2 IADD3 R17, PT, PT, R17, -R0, RZ ;  /* 0x8000000011112210 */ /* 0x000fc80007ffe0ff */
[----:B------:R-:W-:Y:S01]  /*03e0*/  SEL R24, R22, R17, !P1 ;  /* 0x0000001116187207 */ /* 0x000fe20004800000 */
[----:B------:R-:W-:-:S04]  /*03f0*/  IMAD R17, R12, R0, R21 ;  /* 0x000000000c117224 */ /* 0x000fc800078e0215 */
[----:B------:R-:W-:Y:S02]  /*0400*/  IMAD R27, R21, R0, R24 ;  /* 0x00000000151b7224 */ /* 0x000fe400078e0218 */
[----:B0-----:R-:W-:-:S04]  /*0410*/  IMAD.WIDE.U32 R8, R17, 0x4, R6 ;  /* 0x0000000411087825 */ /* 0x001fc800078e0006 */
[----:B-1----:R-:W-:-:S04]  /*0420*/  IMAD.WIDE.U32 R10, R27, 0x4, R4 ;  /* 0x000000041b0a7825 */ /* 0x002fc800078e0004 */
[----:B------:R-:W-:Y:S01]  /*0430*/  VIADD R13, R25, 0x1 ;  /* 0x00000001190d7836 */ /* 0x000fe20000000000 */
[----:B--2---:R0:W-:Y:S04]  /*0440*/  STG.E desc[UR4][R8.64], R29 ;  /* 0x0000001d08007986 */ /* 0x0041e8000c101904 */
[----:B------:R1:W2:Y:S01]  /*0450*/  LDG.E R17, desc[UR4][R10.64] ;  /* 0x000000040a117981 */ /* 0x0002a2000c1e1900 */
[----:B------:R-:W-:-:S04]  /*0460*/  IMAD.HI.U32 R12, R20, R13, RZ ;  /* 0x0000000d140c7227 */ /* 0x000fc800078e00ff */
[----:B------:R-:W-:Y:S01]  /*0470*/  IMAD R24, R24, R0, RZ ;  /* 0x0000000018187224 */ /* 0x000fe200078e02ff */
[----:B------:R-:W-:-:S04]  /*0480*/  IADD3 R12, PT, PT, -R12, RZ, RZ ;  /* 0x000000ff0c0c7210 */ /* 0x000fc80007ffe1ff */
[----:B-1----:R-:W-:Y:S01]  /*0490*/  IADD3 R11, PT, PT, R24, R21, RZ ;  /* 0x00000015180b7210 */ /* 0x002fe20007ffe0ff */
[----:B------:R-:W-:-:S04]  /*04a0*/  IMAD R13, R0, R12, R13 ;  /* 0x0000000c000d7224 */ /* 0x000fc800078e020d */
[----:B------:R-:W-:Y:S01]  /*04b0*/  IMAD.WIDE.U32 R10, R11, 0x4, R6 ;  /* 0x000000040b0a7825 */ /* 0x000fe200078e0006 */
[----:B------:R-:W-:-:S13]  /*04c0*/  ISETP.GE.U32.AND P2, PT, R13, R0, PT ;  /* 0x000000000d00720c */ /* 0x000fda0003f46070 */
[----:B------:R-:W-:-:S05]  /*04d0*/  @P2 IMAD.IADD R13, R13, 0x1, -R0 ;  /* 0x000000010d0d2824 */ /* 0x000fca00078e0a00 */
[----:B------:R-:W-:-:S13]  /*04e0*/  ISETP.GE.U32.AND P2, PT, R13, R0, PT ;  /* 0x000000000d00720c */ /* 0x000fda0003f46070 */
[----:B------:R-:W-:-:S04]  /*04f0*/  @P2 IADD3 R13, PT, PT, R13, -R0, RZ ;  /* 0x800000000d0d2210 */ /* 0x000fc80007ffe0ff */
[----:B------:R-:W-:-:S05]  /*0500*/  SEL R28, R22, R13, !P1 ;  /* 0x0000000d161c7207 */ /* 0x000fca0004800000 */
[----:B0-----:R-:W-:-:S04]  /*0510*/  IMAD R29, R21, R0, R28 ;  /* 0x00000000151d7224 */ /* 0x001fc800078e021c */
[----:B------:R-:W-:Y:S01]  /*0520*/  IMAD.WIDE.U32 R12, R29, 0x4, R4 ;  /* 0x000000041d0c7825 */ /* 0x000fe200078e0004 */
[----:B--2---:R0:W-:Y:S05]  /*0530*/  STG.E desc[UR4][R10.64], R17 ;  /* 0x000000110a007986 */ /* 0x0041ea000c101904 */
[----:B------:R-:W2:Y:S01]  /*0540*/  LDG.E R13, desc[UR4][R12.64] ;  /* 0x000000040c0d7981 */ /* 0x000ea2000c1e1900 */
[-C--:B------:R-:W-:Y:S01]  /*0550*/  IMAD R28, R28, R0.reuse, RZ ;  /* 0x000000001c1c7224 */ /* 0x080fe200078e02ff */
[----:B------:R-:W-:-:S03]  /*0560*/  IADD3 R16, PT, PT, R15, R0, RZ ;  /* 0x000000000f107210 */ /* 0x000fc60007ffe0ff */
[----:B------:R-:W-:Y:S02]  /*0570*/  IMAD.IADD R14, R28, 0x1, R21 ;  /* 0x000000011c0e7824 */ /* 0x000fe400078e0215 */
[----:B0-----:R-:W-:-:S04]  /*0580*/  IMAD.WIDE.U32 R16, R16, 0x4, R4 ;  /* 0x0000000410107825 */ /* 0x001fc800078e0004 */
[----:B------:R-:W-:-:S05]  /*0590*/  IMAD.WIDE.U32 R14, R14, 0x4, R6 ;  /* 0x000000040e0e7825 */ /* 0x000fca00078e0006 */
[----:B--2---:R0:W-:Y:S04]  /*05a0*/  STG.E desc[UR4][R14.64], R13 ;  /* 0x0000000d0e007986 */ /* 0x0041e8000c101904 */
[----:B------:R-:W2:Y:S01]  /*05b0*/  LDG.E R16, desc[UR4][R16.64] ;  /* 0x0000000410107981 */ /* 0x000ea2000c1e1900 */
[----:B------:R-:W-:-:S05]  /*05c0*/  IADD3 R27, PT, PT, R27, R0, RZ ;  /* 0x000000001b1b7210 */ /* 0x000fca0007ffe0ff */
[----:B------:R-:W-:Y:S01]  /*05d0*/  IMAD.WIDE.U32 R26, R27, 0x4, R4 ;  /* 0x000000041b1a7825 */ /* 0x000fe200078e0004 */
[----:B------:R-:W-:Y:S01]  /*05e0*/  IADD3 R24, P2, PT, R24, R21, RZ ;  /* 0x0000001518187210 */ /* 0x000fe20007f5e0ff */
[----:B--2---:R1:W-:Y:S04]  /*05f0*/  STG.E desc[UR4][R8.64+0x4], R16 ;  /* 0x0000041008007986 */ /* 0x0043e8000c101904 */
[----:B------:R-:W2:Y:S01]  /*0600*/  LDG.E R27, desc[UR4][R26.64] ;  /* 0x000000041a1b7981 */ /* 0x000ea2000c1e1900 */
[----:B------:R-:W-:Y:S01]  /*0610*/  IMAD.X R11, RZ, RZ, RZ, P2 ;  /* 0x000000ffff0b7224 */ /* 0x000fe200010e06ff */
[----:B----4-:R-:W-:Y:S02]  /*0620*/  LEA R10, P2, R24, R2, 0x2 ;  /* 0x00000002180a7211 */ /* 0x010fe400078410ff */
[----:B------:R-:W-:-:S02]  /*0630*/  IADD3 R29, PT, PT, R29, R0, RZ ;  /* 0x000000001d1d7210 */ /* 0x000fc40007ffe0ff */
[----:B------:R-:W-:-:S03]  /*0640*/  LEA.HI.X R11, R24, R3, R11, 0x2, P2 ;  /* 0x00000003180b7211 */ /* 0x000fc600010f140b */
[----:B0-----:R-:W-:Y:S01]  /*0650*/  IMAD.WIDE.U32 R12, R29, 0x4, R4 ;  /* 0x000000041d0c7825 */ /* 0x001fe200078e0004 */
[----:B------:R-:W-:-:S05]  /*0660*/  IADD3 R25, PT, PT, R25, 0x2, RZ ;  /* 0x0000000219197810 */ /* 0x000fca0007ffe0ff */
[----:B-1----:R-:W-:-:S04]  /*0670*/  IMAD.HI.U32 R8, R20, R25, RZ ;  /* 0x0000001914087227 */ /* 0x002fc800078e00ff */
[----:B------:R-:W-:-:S04]  /*0680*/  IMAD.MOV R8, RZ, RZ, -R8 ;  /* 0x000000ffff087224 */ /* 0x000fc800078e0a08 */
[----:B------:R-:W-:-:S05]  /*0690*/  IMAD R17, R0, R8, R25 ;  /* 0x0000000800117224 */ /* 0x000fca00078e0219 */
[CC--:B------:R-:W-:Y:S01]  /*06a0*/  ISETP.GE.U32.AND P2, PT, R17.reuse, R0.reuse, PT ;  /* 0x000000001100720c */ /* 0x0c0fe20003f46070 */
[----:B--2---:R0:W-:Y:S04]  /*06b0*/  STG.E desc[UR4][R10.64+0x4], R27 ;  /* 0x0000041b0a007986 */ /* 0x0041e8000c101904 */
[----:B------:R-:W2:Y:S08]  /*06c0*/  LDG.E R15, desc[UR4][R12.64] ;  /* 0x000000040c0f7981 */ /* 0x000eb0000c1e1900 */
[-C--:B------:R-:W-:Y:S01]  /*06d0*/  @P2 IADD3 R17, PT, PT, R17, -R0.reuse, RZ ;  /* 0x8000000011112210 */ /* 0x080fe20007ffe0ff */
[----:B------:R-:W-:-:S03]  /*06e0*/  IMAD R9, R21, R0, R0 ;  /* 0x0000000015097224 */ /* 0x000fc600078e0200 */
[----:B------:R-:W-:-:S13]  /*06f0*/  ISETP.GE.U32.AND P2, PT, R17, R0, PT ;  /* 0x000000001100720c */ /* 0x000fda0003f46070 */
[----:B------:R-:W-:Y:S02]  /*0700*/  @P2 IADD3 R17, PT, PT, R17, -R0, RZ ;  /* 0x8000000011112210 */ /* 0x000fe40007ffe0ff */
[----:B------:R-:W-:Y:S02]  /*0710*/  IADD3 R28, P2, PT, R28, R21, RZ ;  /* 0x000000151c1c7210 */ /* 0x000fe40007f5e0ff */
[----:B------:R-:W-:-:S03]  /*0720*/  SEL R17, R22, R17, !P1 ;  /* 0x0000001116117207 */ /* 0x000fc60004800000 */
[----:B0-----:R-:W-:Y:S01]  /*0730*/  IMAD.X R10, RZ, RZ, RZ, P2 ;  /* 0x000000ffff0a7224 */ /* 0x001fe200010e06ff */
[C---:B------:R-:W-:Y:S02]  /*0740*/  LEA R8, P2, R28.reuse, R2, 0x2 ;  /* 0x000000021c087211 */ /* 0x040fe400078410ff */
[----:B------:R-:W-:Y:S02]  /*0750*/  IADD3 R11, PT, PT, R9, R17, RZ ;  /* 0x00000011090b7210 */ /* 0x000fe40007ffe0ff */
[----:B------:R-:W-:-:S03]  /*0760*/  LEA.HI.X R9, R28, R3, R10, 0x2, P2 ;  /* 0x000000031c097211 */ /* 0x000fc600010f140a */
[----:B------:R-:W-:Y:S02]  /*0770*/  IMAD.WIDE.U32 R10, R11, 0x4, R4 ;  /* 0x000000040b0a7825 */ /* 0x000fe400078e0004 */
[----:B--2---:R2:W-:Y:S04]  /*0780*/  STG.E desc[UR4][R8.64+0x4], R15 ;  /* 0x0000040f08007986 */ /* 0x0045e8000c101904 */
[----:B------:R-:W3:Y:S01]  /*0790*/  LDG.E R11, desc[UR4][R10.64] ;  /* 0x000000040a0b7981 */ /* 0x000ee2000c1e1900 */
[----:B------:R-:W-:Y:S02]  /*07a0*/  IMAD R12, R17, R0, RZ ;  /* 0x00000000110c7224 */ /* 0x000fe400078e02ff */
[----:B------:R-:W-:-:S03]  /*07b0*/  VIADD R23, R23, 0x2 ;  /* 0x0000000217177836 */ /* 0x000fc60000000000 */
[----:B------:R-:W-:Y:S02]  /*07c0*/  IADD3 R13, P2, PT, R12, R21, RZ ;  /* 0x000000150c0d7210 */ /* 0x000fe40007f5e0ff */
[----:B------:R-:W-:Y:S02]  /*07d0*/  IADD3 R21, PT, PT, R21, 0x2, RZ ;  /* 0x0000000215157810 */ /* 0x000fe40007ffe0ff */
[----:B------:R-:W-:Y:S02]  /*07e0*/  IADD3.X R14, PT, PT, RZ, RZ, RZ, P2, !PT ;  /* 0x000000ffff0e7210 */ /* 0x000fe400017fe4ff */
[----:B------:R-:W-:-:S04]  /*07f0*/  LEA R12, P2, R13, R2, 0x2 ;  /* 0x000000020d0c7211 */ /* 0x000fc800078410ff */
[----:B------:R-:W-:Y:S02]  /*0800*/  LEA.HI.X R13, R13, R3, R14, 0x2, P2 ;  /* 0x000000030d0d7211 */ /* 0x000fe400010f140e */
[----:B------:R-:W-:-:S03]  /*0810*/  ISETP.NE.AND P2, PT, R23, RZ, PT ;  /* 0x000000ff1700720c */ /* 0x000fc60003f45270 */
[----:B---3--:R2:W-:Y:S10]  /*0820*/  STG.E desc[UR4][R12.64+0x4], R11 ;  /* 0x0000040b0c007986 */ /* 0x0085f4000c101904 */
[----:B------:R-:W-:Y:S05]  /*0830*/  @P2 BRA `(.L_x_9) ;  /* 0xfffffff800602947 */ /* 0x000fea000383ffff */
.L_x_8:
[----:B-1----:R-:W-:Y:S05]  /*0840*/  @P0 EXIT ;  /* 0x000000000000094d */ /* 0x002fea0003800000 */
[----:B------:R-:W1:Y:S01]  /*0850*/  I2F.U32.RP R3, R0 ;  /* 0x0000000000037306 */ /* 0x000e620000209000 */
[----:B------:R-:W-:Y:S02]  /*0860*/  MOV R6, RZ ;  /* 0x000000ff00067202 */ /* 0x000fe40000000f00 */
[----:B--2---:R-:W-:-:S05]  /*0870*/  LOP3.LUT R8, RZ, R0, RZ, 0x33, !PT ;  /* 0x00000000ff087212 */ /* 0x004fca00078e33ff */
[----:B-1----:R-:W1:Y:S02]  /*0880*/  MUFU.RCP R3, R3 ;  /* 0x0000000300037308 */ /* 0x002e640000001000 */
[----:B-1----:R-:W-:-:S06]  /*0890*/  IADD3 R4, PT, PT, R3, 0xffffffe, RZ ;  /* 0x0ffffffe03047810 */ /* 0x002fcc0007ffe0ff */
[----:B------:R-:W1:Y:S02]  /*08a0*/  F2I.FTZ.U32.TRUNC.NTZ R7, R4 ;  /* 0x0000000400077305 */ /* 0x000e64000021f000 */
[----:B-1----:R-:W-:-:S04]  /*08b0*/  IMAD.MOV R5, RZ, RZ, -R7 ;  /* 0x000000ffff057224 */ /* 0x002fc800078e0a07 */
[----:B------:R-:W-:-:S04]  /*08c0*/  IMAD R5, R5, R0, RZ ;  /* 0x0000000005057224 */ /* 0x000fc800078e02ff */
[----:B------:R-:W-:Y:S01]  /*08d0*/  IMAD.HI.U32 R6, R7, R5, R6 ;  /* 0x0000000507067227 */ /* 0x000fe200078e0006 */
[----:B0-----:R-:W-:-:S05]  /*08e0*/  LEA R7, R18, R19, 0x2 ;  /* 0x0000001312077211 */ /* 0x001fca00078e10ff */
[----:B------:R-:W-:-:S04]  /*08f0*/  IMAD.HI.U32 R2, R6, R7, RZ ;  /* 0x0000000706027227 */ /* 0x000fc800078e00ff */
[----:B------:R-:W-:-:S04]  /*0900*/  IMAD.MOV R2, RZ, RZ, -R2 ;  /* 0x000000ffff027224 */ /* 0x000fc800078e0a02 */
[----:B------:R-:W-:Y:S02]  /*0910*/  IMAD R5, R0, R2, R7 ;  /* 0x0000000200057224 */ /* 0x000fe400078e0207 */
[----:B------:R-:W0:Y:S03]  /*0920*/  LDC.64 R2, c[0x0][0x388] ;  /* 0x0000e200ff027b82 */ /* 0x000e260000000a00 */
[----:B------:R-:W-:-:S13]  /*0930*/  ISETP.GE.U32.AND P0, PT, R5, R0, PT ;  /* 0x000000000500720c */ /* 0x000fda0003f06070 */
[-C--:B------:R-:W-:Y:S02]  /*0940*/  @P0 IADD3 R5, PT, PT, R5, -R0.reuse, RZ ;  /* 0x8000000005050210 */ /* 0x080fe40007ffe0ff */
[----:B------:R-:W-:Y:S02]  /*0950*/  ISETP.NE.U32.AND P0, PT, R0, RZ, PT ;  /* 0x000000ff0000720c */ /* 0x000fe40003f05070 */
[----:B------:R-:W-:-:S13]  /*0960*/  ISETP.GE.U32.AND P1, PT, R5, R0, PT ;  /* 0x000000000500720c */ /* 0x000fda0003f26070 */
[----:B------:R-:W-:-:S04]  /*0970*/  @P1 IADD3 R5, PT, PT, R5, -R0, RZ ;  /* 0x8000000005051210 */ /* 0x000fc80007ffe0ff */
[----:B------:R-:W-:-:S05]  /*0980*/  SEL R9, R8, R5, !P0 ;  /* 0x0000000508097207 */ /* 0x000fca0004000000 */
[----:B------:R-:W-:-:S04]  /*0990*/  IMAD R11, R19, R0, R9 ;  /* 0x00000000130b7224 */ /* 0x000fc800078e0209 */
[----:B0-----:R-:W-:-:S05]  /*09a0*/  IMAD.WIDE.U32 R10, R11, 0x4, R2 ;  /* 0x000000040b0a7825 */ /* 0x001fca00078e0002 */
[----:B------:R0:W2:Y:S01]  /*09b0*/  LDG.E R15, desc[UR4][R10.64] ;  /* 0x000000040a0f7981 */ /* 0x0000a2000c1e1900 */
[----:B------:R-:W-:-:S04]  /*09c0*/  VIADD R5, R7, 0x1 ;  /* 0x0000000107057836 */ /* 0x000fc80000000000 */
[----:B------:R-:W-:-:S05]  /*09d0*/  IMAD.HI.U32 R4, R6, R5, RZ ;  /* 0x0000000506047227 */ /* 0x000fca00078e00ff */
[----:B------:R-:W-:Y:S01]  /*09e0*/  IADD3 R4, PT, PT, -R4, RZ, RZ ;  /* 0x000000ff04047210 */ /* 0x000fe20007ffe1ff */
[----:B0-----:R-:W-:-:S04]  /*09f0*/  IMAD R11, R9, R0, R19 ;  /* 0x00000000090b7224 */ /* 0x001fc800078e0213 */
[----:B------:R-:W-:Y:S02]  /*0a00*/  IMAD R13, R0, R4, R5 ;  /* 0x00000004000d7224 */ /* 0x000fe400078e0205 */
[----:B------:R-:W0:Y:S03]  /*0a10*/  LDC.64 R4, c[0x0][0x380] ;  /* 0x0000e000ff047b82 */ /* 0x000e260000000a00 */
[----:B------:R-:W-:-:S13]  /*0a20*/  ISETP.GE.U32.AND P1, PT, R13, R0, PT ;  /* 0x000000000d00720c */ /* 0x000fda0003f26070 */
[----:B------:R-:W-:-:S04]  /*0a30*/  @P1 IADD3 R13, PT, PT, R13, -R0, RZ ;  /* 0x800000000d0d1210 */ /* 0x000fc80007ffe0ff */
[----:B------:R-:W-:Y:S01]  /*0a40*/  ISETP.GE.U32.AND P1, PT, R13, R0, PT ;  /* 0x000000000d00720c */ /* 0x000fe20003f26070 */
[----:B0-----:R-:W-:-:S12]  /*0a50*/  IMAD.WIDE.U32 R10, R11, 0x4, R4 ;  /* 0x000000040b0a7825 */ /* 0x001fd800078e0004 */
[----:B------:R-:W-:-:S05]  /*0a60*/  @P1 IMAD.IADD R13, R13, 0x1, -R0 ;  /* 0x000000010d0d1824 */ /* 0x000fca00078e0a00 */
[----:B------:R-:W-:-:S05]  /*0a70*/  SEL R14, R8, R13, !P0 ;  /* 0x0000000d080e7207 */ /* 0x000fca0004000000 */
[----:B------:R-:W-:-:S04]  /*0a80*/  IMAD R13, R19, R0, R14 ;  /* 0x00000000130d7224 */ /* 0x000fc800078e020e */
[----:B------:R-:W-:Y:S01]  /*0a90*/  IMAD.WIDE.U32 R12, R13, 0x4, R2 ;  /* 0x000000040d0c7825 */ /* 0x000fe200078e0002 */
[----:B------:R-:W-:Y:S01]  /*0aa0*/  IADD3 R17, PT, PT, R7, 0x2, RZ ;  /* 0x0000000207117810 */ /* 0x000fe20007ffe0ff */
[----:B--2---:R0:W-:Y:S04]  /*0ab0*/  STG.E desc[UR4][R10.64], R15 ;  /* 0x0000000f0a007986 */ /* 0x0041e8000c101904 */
[----:B------:R1:W2:Y:S01]  /*0ac0*/  LDG.E R9, desc[UR4][R12.64] ;  /* 0x000000040c097981 */ /* 0x0002a2000c1e1900 */
[----:B------:R-:W-:-:S05]  /*0ad0*/  IMAD.HI.U32 R16, R6, R17, RZ ;  /* 0x0000001106107227 */ /* 0x000fca00078e00ff */
[----:B------:R-:W-:Y:S01]  /*0ae0*/  IADD3 R16, PT, PT, -R16, RZ, RZ ;  /* 0x000000ff10107210 */ /* 0x000fe20007ffe1ff */
[----:B0-----:R-:W-:-:S04]  /*0af0*/  IMAD R11, R14, R0, R19 ;  /* 0x000000000e0b7224 */ /* 0x001fc800078e0213 */
[----:B------:R-:W-:Y:S02]  /*0b00*/  IMAD R17, R0, R16, R17 ;  /* 0x0000001000117224 */ /* 0x000fe400078e0211 */
[----:B------:R-:W-:-:S03]  /*0b10*/  IMAD.WIDE.U32 R10, R11, 0x4, R4 ;  /* 0x000000040b0a7825 */ /* 0x000fc600078e0004 */
[----:B------:R-:W-:-:S13]  /*0b20*/  ISETP.GE.U32.AND P1, PT, R17, R0, PT ;  /* 0x000000001100720c */ /* 0x000fda0003f26070 */
[----:B------:R-:W-:-:S05]  /*0b30*/  @P1 IMAD.IADD R17, R17, 0x1, -R0 ;  /* 0x0000000111111824 */ /* 0x000fca00078e0a00 */
[----:B------:R-:W-:-:S13]  /*0b40*/  ISETP.GE.U32.AND P1, PT, R17, R0, PT ;  /* 0x000000001100720c */ /* 0x000fda0003f26070 */
[----:B------:R-:W-:-:S04]  /*0b50*/  @P1 IADD3 R17, PT, PT, R17, -R0, RZ ;  /* 0x8000000011111210 */ /* 0x000fc80007ffe0ff */
[----:B------:R-:W-:-:S05]  /*0b60*/  SEL R17, R8, R17, !P0 ;  /* 0x0000001108117207 */ /* 0x000fca0004000000 */
[----:B-1----:R-:W-:-:S04]  /*0b70*/  IMAD R13, R19, R0, R17 ;  /* 0x00000000130d7224 */ /* 0x002fc800078e0211 */
[----:B------:R-:W-:Y:S01]  /*0b80*/  IMAD.WIDE.U32 R12, R13, 0x4, R2 ;  /* 0x000000040d0c7825 */ /* 0x000fe200078e0002 */
[----:B------:R-:W-:Y:S01]  /*0b90*/  IADD3 R7, PT, PT, R7, 0x3, RZ ;  /* 0x0000000307077810 */ /* 0x000fe20007ffe0ff */
[----:B--2---:R0:W-:Y:S04]  /*0ba0*/  STG.E desc[UR4][R10.64], R9 ;  /* 0x000000090a007986 */ /* 0x0041e8000c101904 */
[----:B------:R-:W2:Y:S01]  /*0bb0*/  LDG.E R13, desc[UR4][R12.64] ;  /* 0x000000040c0d7981 */ /* 0x000ea2000c1e1900 */
[----:B------:R-:W-:-:S04]  /*0bc0*/  IMAD.HI.U32 R6, R6, R7, RZ ;  /* 0x0000000706067227 */ /* 0x000fc800078e00ff */
[----:B------:R-:W-:-:S04]  /*0bd0*/  IMAD.MOV R6, RZ, RZ, -R6 ;  /* 0x000000ffff067224 */ /* 0x000fc800078e0a06 */
[----:B------:R-:W-:-:S05]  /*0be0*/  IMAD R7, R0, R6, R7 ;  /* 0x0000000600077224 */ /* 0x000fca00078e0207 */
[----:B------:R-:W-:-:S13]  /*0bf0*/  ISETP.GE.U32.AND P1, PT, R7, R0, PT ;  /* 0x000000000700720c */ /* 0x000fda0003f26070 */
[----:B------:R-:W-:-:S04]  /*0c00*/  @P1 IADD3 R7, PT, PT, R7, -R0, RZ ;  /* 0x8000000007071210 */ /* 0x000fc80007ffe0ff */
[----:B------:R-:W-:-:S13]  /*0c10*/  ISETP.GE.U32.AND P1, PT, R7, R0, PT ;  /* 0x000000000700720c */ /* 0x000fda0003f26070 */
[----:B------:R-:W-:-:S04]  /*0c20*/  @P1 IADD3 R7, PT, PT, R7, -R0, RZ ;  /* 0x8000000007071210 */ /* 0x000fc80007ffe0ff */
[----:B------:R-:W-:Y:S01]  /*0c30*/  SEL R8, R8, R7, !P0 ;  /* 0x0000000708087207 */ /* 0x000fe20004000000 */
[----:B------:R-:W-:-:S04]  /*0c40*/  IMAD R7, R17, R0, R19 ;  /* 0x0000000011077224 */ /* 0x000fc800078e0213 */
[----:B0-----:R-:W-:Y:S02]  /*0c50*/  IMAD R9, R19, R0, R8 ;  /* 0x0000000013097224 */ /* 0x001fe400078e0208 */
[----:B------:R-:W-:-:S04]  /*0c60*/  IMAD.WIDE.U32 R6, R7, 0x4, R4 ;  /* 0x0000000407067825 */ /* 0x000fc800078e0004 */
[----:B------:R-:W-:Y:S01]  /*0c70*/  IMAD.WIDE.U32 R2, R9, 0x4, R2 ;  /* 0x0000000409027825 */ /* 0x000fe200078e0002 */
[----:B--2---:R-:W-:Y:S05]  /*0c80*/  STG.E desc[UR4][R6.64], R13 ;  /* 0x0000000d06007986 */ /* 0x004fea000c101904 */
[----:B------:R-:W2:Y:S01]  /*0c90*/  LDG.E R3, desc[UR4][R2.64] ;  /* 0x0000000402037981 */ /* 0x000ea2000c1e1900 */
[----:B------:R-:W-:-:S04]  /*0ca0*/  IMAD R19, R8, R0, R19 ;  /* 0x0000000008137224 */ /* 0x000fc800078e0213 */
[----:B------:R-:W-:-:S05]  /*0cb0*/  IMAD.WIDE.U32 R4, R19, 0x4, R4 ;  /* 0x0000000413047825 */ /* 0x000fca00078e0004 */
[----:B--2---:R-:W-:Y:S01]  /*0cc0*/  STG.E desc[UR4][R4.64], R3 ;  /* 0x0000000304007986 */ /* 0x004fe2000c101904 */
[----:B------:R-:W-:Y:S05]  /*0cd0*/  EXIT ;  /* 0x000000000000794d */ /* 0x000fea0003800000 */
.L_x_10:
        /* <DEDUP_REMOVED lines=10> */
.L_x_49:


//--------------------- .text._Z12row_col_diagPiS_i --------------------------
	.section	.text._Z12row_col_diagPiS_i,"ax",@progbits
	.align	128
        .global         _Z12row_col_diagPiS_i
        .type           _Z12row_col_diagPiS_i,@function
        .size           _Z12row_col_diagPiS_i,(.L_x_50 - _Z12row_col_diagPiS_i)
        .other          _Z12row_col_diagPiS_i,@"STO_CUDA_ENTRY STV_DEFAULT"
_Z12row_col_diagPiS_i:
.text._Z12row_col_diagPiS_i:
        /* <DEDUP_REMOVED lines=28> */
.L_x_12:
        /* <DEDUP_REMOVED lines=104> */
.L_x_11:
        /* <DEDUP_REMOVED lines=74> */
.L_x_13:
        /* <DEDUP_REMOVED lines=10> */
.L_x_50:


//--------------------- .text._Z14col_row_unrollPiS_i --------------------------
	.section	.text._Z14col_row_unrollPiS_i,"ax",@progbits
	.align	128
        .global         _Z14col_row_unrollPiS_i
        .type           _Z14col_row_unrollPiS_i,@function
        .size           _Z14col_row_unrollPiS_i,(.L_x_51 - _Z14col_row_unrollPiS_i)
        .other          _Z14col_row_unrollPiS_i,@"STO_CUDA_ENTRY STV_DEFAULT"
_Z14col_row_unrollPiS_i:
.text._Z14col_row_unrollPiS_i:
[----:B------:R-:W-:Y:S08]  /*0000*/  LDC R1, c[0x0][0x37c] ;  /* 0x0000df00ff017b82 */ /* 0x000ff00000000800 */
[----:B------:R-:W0:Y:S02]  /*0010*/  LDC R4, c[0x0][0x390] ;  /* 0x0000e400ff047b82 */ /* 0x000e240000000800 */
[----:B0-----:R-:W-:-:S13]  /*0020*/  ISETP.GE.AND P0, PT, R4, 0x1, PT ;  /* 0x000000010400780c */ /* 0x001fda0003f06270 */
[----:B------:R-:W-:Y:S05]  /*0030*/  @!P0 EXIT ;  /* 0x000000000000894d */ /* 0x000fea0003800000 */
[----:B------:R-:W0:Y:S01]  /*0040*/  S2UR UR5, SR_CTAID.X ;  /* 0x00000000000579c3 */ /* 0x000e220000002500 */
[C---:B------:R-:W-:Y:S01]  /*0050*/  IADD3 R0, PT, PT, R4.reuse, -0x1, RZ ;  /* 0xffffffff04007810 */ /* 0x040fe20007ffe0ff */
[----:B------:R-:W1:Y:S01]  /*0060*/  LDCU.64 UR6, c[0x0][0x358] ;  /* 0x00006b00ff0677ac */ /* 0x000e620008000a00 */
[C---:B------:R-:W-:Y:S02]  /*0070*/  LOP3.LUT R11, R4.reuse, 0xf, RZ, 0xc0, !PT ;  /* 0x0000000f040b7812 */ /* 0x040fe400078ec0ff */
[----:B------:R-:W-:Y:S01]  /*0080*/  LOP3.LUT R22, R4, 0x7, RZ, 0xc0, !PT ;  /* 0x0000000704167812 */ /* 0x000fe200078ec0ff */
[----:B------:R-:W-:Y:S01]  /*0090*/  UMOV UR4, URZ ;  /* 0x000000ff00047c82 */ /* 0x000fe20008000000 */
[----:B------:R-:W-:Y:S02]  /*00a0*/  ISETP.GE.U32.AND P0, PT, R0, 0xf, PT ;  /* 0x0000000f0000780c */ /* 0x000fe40003f06070 */
[----:B------:R-:W-:Y:S02]  /*00b0*/  IADD3 R2, PT, PT, R11, -0x1, RZ ;  /* 0xffffffff0b027810 */ /* 0x000fe40007ffe0ff */
[----:B------:R-:W-:-:S02]  /*00c0*/  IADD3 R3, PT, PT, R22, -0x1, RZ ;  /* 0xffffffff16037810 */ /* 0x000fc40007ffe0ff */
[----:B------:R-:W-:Y:S02]  /*00d0*/  LOP3.LUT R0, R4, 0x7ffffff0, RZ, 0xc0, !PT ;  /* 0x7ffffff004007812 */ /* 0x000fe400078ec0ff */
[----:B------:R-:W-:Y:S02]  /*00e0*/  ISETP.GE.U32.AND P1, PT, R2, 0x7, PT ;  /* 0x000000070200780c */ /* 0x000fe40003f26070 */
[----:B------:R-:W-:Y:S02]  /*00f0*/  ISETP.GE.U32.AND P2, PT, R3, 0x3, PT ;  /* 0x000000030300780c */ /* 0x000fe40003f46070 */
[----:B------:R-:W-:Y:S02]  /*0100*/  LOP3.LUT R4, R4, 0x3, RZ, 0xc0, !PT ;  /* 0x0000000304047812 */ /* 0x000fe400078ec0ff */
[----:B-1----:R-:W-:-:S09]  /*0110*/  IADD3 R5, PT, PT, -R0, RZ, RZ ;  /* 0x000000ff00057210 */ /* 0x002fd20007ffe1ff */
.L_x_19:
[----:B-1----:R-:W1:Y:S01]  /*0120*/  LDC R6, c[0x0][0x390] ;  /* 0x0000e400ff067b82 */ /* 0x002e620000000800 */
[----:B0-----:R-:W-:Y:S01]  /*0130*/  ULEA UR8, UR5, UR4, 0x2 ;  /* 0x0000000405087291 */ /* 0x001fe2000f8e10ff */
[----:B---3--:R-:W-:Y:S01]  /*0140*/  HFMA2 R8, -RZ, RZ, 0, 0 ;  /* 0x00000000ff087431 */ /* 0x008fe200000001ff */
[----:B------:R-:W-:-:S04]  /*0150*/  UIADD3 UR4, UPT, UPT, UR4, 0x1, URZ ;  /* 0x0000000104047890 */ /* 0x000fc8000fffe0ff */
[----:B------:R-:W-:Y:S01]  /*0160*/  UISETP.NE.AND UP0, UPT, UR4, 0x4, UPT ;  /* 0x000000040400788c */ /* 0x000fe2000bf05270 */
[----:B-1----:R-:W-:Y:S01]  /*0170*/  IMAD R7, R6, UR8, RZ ;  /* 0x0000000806077c24 */ /* 0x002fe2000f8e02ff */
[----:B--2-4-:R-:W-:Y:S09]  /*0180*/  @!P0 BRA `(.L_x_14) ;  /* 0x0000000000f08947 */ /* 0x014ff20003800000 */
[----:B------:R-:W-:Y:S02]  /*0190*/  MOV R9, UR8 ;  /* 0x0000000800097c02 */ /* 0x000fe40008000f00 */
[----:B------:R-:W-:Y:S02]  /*01a0*/  MOV R8, R7 ;  /* 0x0000000700087202 */ /* 0x000fe40000000f00 */
[----:B------:R-:W-:-:S07]  /*01b0*/  MOV R10, R5 ;  /* 0x00000005000a7202 */ /* 0x000fce0000000f00 */
.L_x_15:
[----:B------:R-:W0:Y:S08]  /*01c0*/  LDC.64 R12, c[0x0][0x388] ;  /* 0x0000e200ff0c7b82 */ /* 0x000e300000000a00 */
[----:B----4-:R-:W1:Y:S01]  /*01d0*/  LDC.64 R2, c[0x0][0x380] ;  /* 0x0000e000ff027b82 */ /* 0x010e620000000a00 */
[----:B0-----:R-:W-:-:S05]  /*01e0*/  IMAD.WIDE R12, R9, 0x4, R12 ;  /* 0x00000004090c7825 */ /* 0x001fca00078e020c */
[----:B------:R-:W2:Y:S01]  /*01f0*/  LDG.E R21, desc[UR6][R12.64] ;  /* 0x000000060c157981 */ /* 0x000ea2000c1e1900 */
[----:B------:R-:W-:-:S04]  /*0200*/  IMAD.WIDE.U32 R14, R6, 0x4, R12 ;  /* 0x00000004060e7825 */ /* 0x000fc800078e000c */
[----:B-1----:R-:W-:-:S05]  /*0210*/  IMAD.WIDE R2, R8, 0x4, R2 ;  /* 0x0000000408027825 */ /* 0x002fca00078e0202 */
[----:B--2---:R0:W-:Y:S04]  /*0220*/  STG.E desc[UR6][R2.64], R21 ;  /* 0x0000001502007986 */ /* 0x0041e8000c101906 */
[----:B------:R-:W2:Y:S01]  /*0230*/  LDG.E R23, desc[UR6][R14.64] ;  /* 0x000000060e177981 */ /* 0x000ea2000c1e1900 */
[----:B------:R-:W-:-:S03]  /*0240*/  IMAD.WIDE.U32 R16, R6, 0x4, R14 ;  /* 0x0000000406107825 */ /* 0x000fc600078e000e */
[----:B--2---:R1:W-:Y:S04]  /*0250*/  STG.E desc[UR6][R2.64+0x4], R23 ;  /* 0x0000041702007986 */ /* 0x0043e8000c101906 */
[----:B------:R-:W2:Y:S01]  /*0260*/  LDG.E R25, desc[UR6][R16.64] ;  /* 0x0000000610197981 */ /* 0x000ea2000c1e1900 */
[----:B------:R-:W-:-:S03]  /*0270*/  IMAD.WIDE.U32 R18, R6, 0x4, R16 ;  /* 0x0000000406127825 */ /* 0x000fc600078e0010 */
[----:B--2---:R2:W-:Y:S04]  /*0280*/  STG.E desc[UR6][R2.64+0x8], R25 ;  /* 0x0000081902007986 */ /* 0x0045e8000c101906 */
[----:B------:R-:W3:Y:S01]  /*0290*/  LDG.E R27, desc[UR6][R18.64] ;  /* 0x00000006121b7981 */ /* 0x000ee2000c1e1900 */
[----:B------:R-:W-:-:S03]  /*02a0*/  IMAD.WIDE.U32 R12, R6, 0x4, R18 ;  /* 0x00000004060c7825 */ /* 0x000fc600078e0012 */
[----:B---3--:R3:W-:Y:S04]  /*02b0*/  STG.E desc[UR6][R2.64+0xc], R27 ;  /* 0x00000c1b02007986 */ /* 0x0087e8000c101906 */
[----:B------:R-:W4:Y:S01]  /*02c0*/  LDG.E R29, desc[UR6][R12.64] ;  /* 0x000000060c1d7981 */ /* 0x000f22000c1e1900 */
[----:B0-----:R-:W-:-:S03]  /*02d0*/  IMAD.WIDE.U32 R20, R6, 0x4, R12 ;  /* 0x0000000406147825 */ /* 0x001fc600078e000c */
[----:B----4-:R0:W-:Y:S04]  /*02e0*/  STG.E desc[UR6][R2.64+0x10], R29 ;  /* 0x0000101d02007986 */ /* 0x0101e8000c101906 */
[----:B------:R-:W4:Y:S01]  /*02f0*/  LDG.E R24, desc[UR6][R20.64] ;  /* 0x0000000614187981 */ /* 0x000f22000c1e1900 */
[----:B------:R-:W-:-:S03]  /*0300*/  IMAD.WIDE.U32 R14, R6, 0x4, R20 ;  /* 0x00000004060e7825 */ /* 0x000fc600078e0014 */
[----:B----4-:R4:W-:Y:S04]  /*0310*/  STG.E desc[UR6][R2.64+0x14], R24 ;  /* 0x0000141802007986 */ /* 0x0109e8000c101906 */
[----:B-1----:R-:W5:Y:S01]  /*0320*/  LDG.E R23, desc[UR6][R14.64] ;  /* 0x000000060e177981 */ /* 0x002f62000c1e1900 */
[----:B------:R-:W-:-:S03]  /*0330*/  IMAD.WIDE.U32 R16, R6, 0x4, R14 ;  /* 0x0000000406107825 */ /* 0x000fc600078e000e */
[----:B-----5:R1:W-:Y:S04]  /*0340*/  STG.E desc[UR6][R2.64+0x18], R23 ;  /* 0x0000181702007986 */ /* 0x0203e8000c101906 */
[----:B--2---:R-:W2:Y:S01]  /*0350*/  LDG.E R25, desc[UR6][R16.64] ;  /* 0x0000000610197981 */ /* 0x004ea2000c1e1900 */
[----:B------:R-:W-:-:S03]  /*0360*/  IMAD.WIDE.U32 R18, R6, 0x4, R16 ;  /* 0x0000000406127825 */ /* 0x000fc600078e0010 */
[----:B--2---:R2:W-:Y:S04]  /*0370*/  STG.E desc[UR6][R2.64+0x1c], R25 ;  /* 0x00001c1902007986 */ /* 0x0045e8000c101906 */
[----:B---3--:R-:W3:Y:S01]  /*0380*/  LDG.E R27, desc[UR6][R18.64] ;  /* 0x00000006121b7981 */ /* 0x008ee2000c1e1900 */
[----:B------:R-:W-:-:S03]  /*0390*/  IMAD.WIDE.U32 R12, R6, 0x4, R18 ;  /* 0x00000004060c7825 */ /* 0x000fc600078e0012 */
[----:B---3--:R3:W-:Y:S04]  /*03a0*/  STG.E desc[UR6][R2.64+0x20], R27 ;  /* 0x0000201b02007986 */ /* 0x0087e8000c101906 */
[----:B0-----:R-:W5:Y:S01]  /*03b0*/  LDG.E R29, desc[UR6][R12.64] ;  /* 0x000000060c1d7981 */ /* 0x001f62000c1e1900 */
[----:B------:R-:W-:-:S03]  /*03c0*/  IMAD.WIDE.U32 R20, R6, 0x4, R12 ;  /* 0x0000000406147825 */ /* 0x000fc600078e000c */
[----:B-----5:R0:W-:Y:S04]  /*03d0*/  STG.E desc[UR6][R2.64+0x24], R29 ;  /* 0x0000241d02007986 */ /* 0x0201e8000c101906 */
[----:B----4-:R-:W4:Y:S01]  /*03e0*/  LDG.E R24, desc[UR6][R20.64] ;  /* 0x0000000614187981 */ /* 0x010f22000c1e1900 */
        /* <DEDUP_REMOVED lines=8> */
[----:B---3--:R-:W2:Y:S01]  /*0470*/  LDG.E R27, desc[UR6][R18.64] ;  /* 0x00000006121b7981 */ /* 0x008ea2000c1e1900 */
[----:B------:R-:W-:-:S03]  /*0480*/  IMAD.WIDE.U32 R12, R6, 0x4, R18 ;  /* 0x00000004060c7825 */ /* 0x000fc600078e0012 */
[----:B--2---:R4:W-:Y:S04]  /*0490*/  STG.E desc[UR6][R2.64+0x34], R27 ;  /* 0x0000341b02007986 */ /* 0x0049e8000c101906 */
[----:B0-----:R-:W2:Y:S01]  /*04a0*/  LDG.E R29, desc[UR6][R12.64] ;  /* 0x000000060c1d7981 */ /* 0x001ea2000c1e1900 */
[----:B------:R-:W-:Y:S01]  /*04b0*/  IMAD.WIDE.U32 R20, R6, 0x4, R12 ;  /* 0x0000000406147825 */ /* 0x000fe200078e000c */
[----:B------:R-:W-:-:S04]  /*04c0*/  IADD3 R10, PT, PT, R10, 0x10, RZ ;  /* 0x000000100a0a7810 */ /* 0x000fc80007ffe0ff */
[----:B------:R-:W-:Y:S01]  /*04d0*/  ISETP.NE.AND P3, PT, R10, RZ, PT ;  /* 0x000000ff0a00720c */ /* 0x000fe20003f65270 */
[----:B--2---:R4:W-:Y:S04]  /*04e0*/  STG.E desc[UR6][R2.64+0x38], R29 ;  /* 0x0000381d02007986 */ /* 0x0049e8000c101906 */
[----:B------:R-:W2:Y:S01]  /*04f0*/  LDG.E R21, desc[UR6][R20.64] ;  /* 0x0000000614157981 */ /* 0x000ea2000c1e1900 */
[----:B------:R-:W-:Y:S02]  /*0500*/  LEA R9, R6, R9, 0x4 ;  /* 0x0000000906097211 */ /* 0x000fe400078e20ff */
[----:B------:R-:W-:Y:S01]  /*0510*/  IADD3 R8, PT, PT, R8, 0x10, RZ ;  /* 0x0000001008087810 */ /* 0x000fe20007ffe0ff */
[----:B--2---:R4:W-:Y:S04]  /*0520*/  STG.E desc[UR6][R2.64+0x3c], R21 ;  /* 0x00003c1502007986 */ /* 0x0049e8000c101906 */
[----:B------:R-:W-:Y:S05]  /*0530*/  @P3 BRA `(.L_x_15) ;  /* 0xfffffffc00203947 */ /* 0x000fea000383ffff */
[----:B------:R-:W-:-:S07]  /*0540*/  MOV R8, R0 ;  /* 0x0000000000087202 */ /* 0x000fce0000000f00 */
.L_x_14:
[----:B------:R-:W-:-:S13]  /*0550*/  ISETP.NE.AND P3, PT, R11, RZ, PT ;  /* 0x000000ff0b00720c */ /* 0x000fda0003f65270 */
[----:B------:R-:W-:Y:S05]  /*0560*/  @!P3 BRA `(.L_x_16) ;  /* 0x000000040020b947 */ /* 0x000fea0003800000 */
[----:B------:R-:W-:Y:S01]  /*0570*/  ISETP.NE.AND P3, PT, R22, RZ, PT ;  /* 0x000000ff1600720c */ /* 0x000fe20003f65270 */
[----:B------:R-:W-:-:S12]  /*0580*/  @!P1 BRA `(.L_x_17) ;  /* 0x0000000000789947 */ /* 0x000fd80003800000 */
[----:B------:R-:W0:Y:S01]  /*0590*/  LDC.64 R12, c[0x0][0x388] ;  /* 0x0000e200ff0c7b82 */ /* 0x000e220000000a00 */
[----:B----4-:R-:W-:-:S04]  /*05a0*/  IMAD R3, R8, R6, UR8 ;  /* 0x0000000808037e24 */ /* 0x010fc8000f8e0206 */
[----:B0-----:R-:W-:-:S03]  /*05b0*/  IMAD.WIDE R12, R3, 0x4, R12 ;  /* 0x00000004030c7825 */ /* 0x001fc600078e020c */
[----:B------:R-:W0:Y:S02]  /*05c0*/  LDC.64 R2, c[0x0][0x380] ;  /* 0x0000e000ff027b82 */ /* 0x000e240000000a00 */
[----:B------:R-:W2:Y:S01]  /*05d0*/  LDG.E R9, desc[UR6][R12.64] ;  /* 0x000000060c097981 */ /* 0x000ea2000c1e1900 */
[----:B------:R-:W-:-:S05]  /*05e0*/  IADD3 R15, PT, PT, R7, R8, RZ ;  /* 0x00000008070f7210 */ /* 0x000fca0007ffe0ff */
[----:B0-----:R-:W-:-:S04]  /*05f0*/  IMAD.WIDE R2, R15, 0x4, R2 ;  /* 0x000000040f027825 */ /* 0x001fc800078e0202 */
[C---:B------:R-:W-:Y:S01]  /*0600*/  IMAD.WIDE.U32 R14, R6.reuse, 0x4, R12 ;  /* 0x00000004060e7825 */ /* 0x040fe200078e000c */
        /* <DEDUP_REMOVED lines=10> */
[----:B------:R-:W3:Y:S01]  /*06b0*/  LDG.E R29, desc[UR6][R12.64] ;  /* 0x000000060c1d7981 */ /* 0x000ee2000c1e1900 */
[----:B------:R-:W-:-:S03]  /*06c0*/  IMAD.WIDE.U32 R20, R6, 0x4, R12 ;  /* 0x0000000406147825 */ /* 0x000fc600078e000c */
[----:B---3--:R2:W-:Y:S04]  /*06d0*/  STG.E desc[UR6][R2.64+0x10], R29 ;  /* 0x0000101d02007986 */ /* 0x0085e8000c101906 */
[----:B0-----:R-:W3:Y:S01]  /*06e0*/  LDG.E R9, desc[UR6][R20.64] ;  /* 0x0000000614097981 */ /* 0x001ee2000c1e1900 */
[----:B------:R-:W-:-:S03]  /*06f0*/  IMAD.WIDE.U32 R14, R6, 0x4, R20 ;  /* 0x00000004060e7825 */ /* 0x000fc600078e0014 */
[----:B---3--:R2:W-:Y:S04]  /*0700*/  STG.E desc[UR6][R2.64+0x14], R9 ;  /* 0x0000140902007986 */ /* 0x0085e8000c101906 */
[----:B-1----:R-:W3:Y:S01]  /*0710*/  LDG.E R23, desc[UR6][R14.64] ;  /* 0x000000060e177981 */ /* 0x002ee2000c1e1900 */
[----:B------:R-:W-:-:S03]  /*0720*/  IMAD.WIDE.U32 R16, R6, 0x4, R14 ;  /* 0x0000000406107825 */ /* 0x000fc600078e000e */
[----:B---3--:R2:W-:Y:S04]  /*0730*/  STG.E desc[UR6][R2.64+0x18], R23 ;  /* 0x0000181702007986 */ /* 0x0085e8000c101906 */
[----:B------:R-:W3:Y:S01]  /*0740*/  LDG.E R17, desc[UR6][R16.64] ;  /* 0x0000000610117981 */ /* 0x000ee2000c1e1900 */
[----:B------:R-:W-:-:S03]  /*0750*/  IADD3 R8, PT, PT, R8, 0x8, RZ ;  /* 0x0000000808087810 */ /* 0x000fc60007ffe0ff */
[----:B---3--:R2:W-:Y:S04]  /*0760*/  STG.E desc[UR6][R2.64+0x1c], R17 ;  /* 0x00001c1102007986 */ /* 0x0085e8000c101906 */
.L_x_17:
[----:B------:R-:W-:Y:S05]  /*0770*/  @!P3 BRA `(.L_x_16) ;  /* 0x00000000009cb947 */ /* 0x000fea0003800000 */
[----:B------:R-:W-:Y:S01]  /*0780*/  ISETP.NE.AND P3, PT, R4, RZ, PT ;  /* 0x000000ff0400720c */ /* 0x000fe20003f65270 */
[----:B------:R-:W-:-:S12]  /*0790*/  @!P2 BRA `(.L_x_18) ;  /* 0x000000000048a947 */ /* 0x000fd80003800000 */
[----:B--2-4-:R-:W0:Y:S01]  /*07a0*/  LDC.64 R2, c[0x0][0x388] ;  /* 0x0000e200ff027b82 */ /* 0x014e220000000a00 */
[----:B------:R-:W-:-:S04]  /*07b0*/  IMAD R13, R8, R6, UR8 ;  /* 0x00000008080d7e24 */ /* 0x000fc8000f8e0206 */
        /* <DEDUP_REMOVED lines=13> */
[----:B------:R-:W2:Y:S01]  /*0890*/  LDG.E R19, desc[UR6][R18.64] ;  /* 0x0000000612137981 */ /* 0x000ea2000c1e1900 */
[----:B------:R-:W-:-:S03]  /*08a0*/  IADD3 R8, PT, PT, R8, 0x4, RZ ;  /* 0x0000000408087810 */ /* 0x000fc60007ffe0ff */
[----:B--2---:R0:W-:Y:S04]  /*08b0*/  STG.E desc[UR6][R2.64+0xc], R19 ;  /* 0x00000c1302007986 */ /* 0x0041e8000c101906 */
.L_x_18:
[----:B------:R-:W-:Y:S05]  /*08c0*/  @!P3 BRA `(.L_x_16) ;  /* 0x000000000048b947 */ /* 0x000fea0003800000 */
[----:B0-2-4-:R-:W0:Y:S01]  /*08d0*/  LDC.64 R2, c[0x0][0x388] ;  /* 0x0000e200ff027b82 */ /* 0x015e220000000a00 */
[----:B------:R-:W-:-:S07]  /*08e0*/  IMAD R9, R8, R6, UR8 ;  /* 0x0000000808097e24 */ /* 0x000fce000f8e0206 */
[----:B------:R-:W1:Y:S01]  /*08f0*/  LDC.64 R12, c[0x0][0x380] ;  /* 0x0000e000ff0c7b82 */ /* 0x000e620000000a00 */
[----:B0-----:R-:W-:-:S05]  /*0900*/  IMAD.WIDE R2, R9, 0x4, R2 ;  /* 0x0000000409027825 */ /* 0x001fca00078e0202 */
[----:B------:R-:W2:Y:S01]  /*0910*/  LDG.E R15, desc[UR6][R2.64] ;  /* 0x00000006020f7981 */ /* 0x000ea2000c1e1900 */
[----:B------:R-:W-:Y:S02]  /*0920*/  ISETP.NE.AND P3, PT, R4, 0x1, PT ;  /* 0x000000010400780c */ /* 0x000fe40003f65270 */
[----:B------:R-:W-:-:S05]  /*0930*/  IADD3 R9, PT, PT, R7, R8, RZ ;  /* 0x0000000807097210 */ /* 0x000fca0007ffe0ff */
[----:B-1----:R-:W-:-:S05]  /*0940*/  IMAD.WIDE R8, R9, 0x4, R12 ;  /* 0x0000000409087825 */ /* 0x002fca00078e020c */
[----:B--2---:R1:W-:Y:S01]  /*0950*/  STG.E desc[UR6][R8.64], R15 ;  /* 0x0000000f08007986 */ /* 0x0043e2000c101906 */
[----:B------:R-:W-:Y:S05]  /*0960*/  @!P3 BRA `(.L_x_16) ;  /* 0x000000000020b947 */ /* 0x000fea0003800000 */
[----:B------:R-:W-:-:S05]  /*0970*/  IMAD.WIDE.U32 R2, R6, 0x4, R2 ;  /* 0x0000000406027825 */ /* 0x000fca00078e0002 */
[----:B------:R-:W2:Y:S01]  /*0980*/  LDG.E R7, desc[UR6][R2.64] ;  /* 0x0000000602077981 */ /* 0x000ea2000c1e1900 */
[----:B------:R-:W-:-:S03]  /*0990*/  ISETP.NE.AND P3, PT, R4, 0x2, PT ;  /* 0x000000020400780c */ /* 0x000fc60003f65270 */
[----:B--2---:R3:W-:Y:S10]  /*09a0*/  STG.E desc[UR6][R8.64+0x4], R7 ;  /* 0x0000040708007986 */ /* 0x0047f4000c101906 */
[----:B------:R-:W-:Y:S05]  /*09b0*/  @!P3 BRA `(.L_x_16) ;  /* 0x00000000000cb947 */ /* 0x000fea0003800000 */
[----:B---3--:R-:W-:-:S06]  /*09c0*/  IMAD.WIDE.U32 R6, R6, 0x4, R2 ;  /* 0x0000000406067825 */ /* 0x008fcc00078e0002 */
[----:B------:R-:W2:Y:S04]  /*09d0*/  LDG.E R7, desc[UR6][R6.64] ;  /* 0x0000000606077981 */ /* 0x000ea8000c1e1900 */
[----:B--2---:R0:W-:Y:S02]  /*09e0*/  STG.E desc[UR6][R8.64+0x8], R7 ;  /* 0x0000080708007986 */ /* 0x0041e4000c101906 */
.L_x_16:
[----:B------:R-:W-:Y:S05]  /*09f0*/  BRA.U UP0, `(.L_x_19) ;  /* 0xfffffff500c87547 */ /* 0x000fea000b83ffff */
[----:B------:R-:W-:Y:S05]  /*0a00*/  EXIT ;  /* 0x000000000000794d */ /* 0x000fea0003800000 */
.L_x_20:
        /* <DEDUP_REMOVED lines=15> */
.L_x_51:


//--------------------- .text._Z14row_col_unrollPiS_i --------------------------
	.section	.text._Z14row_col_unrollPiS_i,"ax",@progbits
	.align	128
        .global         _Z14row_col_unrollPiS_i
        .type           _Z14row_col_unrollPiS_i,@function
        .size           _Z14row_col_unrollPiS_i,(.L_x_52 - _Z14row_col_unrollPiS_i)
        .other          _Z14row_col_unrollPiS_i,@"STO_CUDA_ENTRY STV_DEFAULT"
_Z14row_col_unrollPiS_i:
.text._Z14row_col_unrollPiS_i:
        /* <DEDUP_REMOVED lines=18> */
.L_x_26:
[----:B01----:R-:W1:Y:S01]  /*0120*/  LDC R6, c[0x0][0x390] ;  /* 0x0000e400ff067b82 */ /* 0x003e620000000800 */
[----:B0-----:R-:W-:Y:S01]  /*0130*/  ULEA UR8, UR5, UR4, 0x2 ;  /* 0x0000000405087291 */ /* 0x001fe2000f8e10ff */
[----:B--23--:R-:W-:Y:S01]  /*0140*/  HFMA2 R8, -RZ, RZ, 0, 0 ;  /* 0x00000000ff087431 */ /* 0x00cfe200000001ff */
[----:B------:R-:W-:-:S04]  /*0150*/  UIADD3 UR4, UPT, UPT, UR4, 0x1, URZ ;  /* 0x0000000104047890 */ /* 0x000fc8000fffe0ff */
[----:B------:R-:W-:Y:S01]  /*0160*/  UISETP.NE.AND UP0, UPT, UR4, 0x4, UPT ;  /* 0x000000040400788c */ /* 0x000fe2000bf05270 */
[----:B-1----:R-:W-:Y:S01]  /*0170*/  IMAD R7, R6, UR8, RZ ;  /* 0x0000000806077c24 */ /* 0x002fe2000f8e02ff */
[----:B----4-:R-:W-:Y:S09]  /*0180*/  @!P0 BRA `(.L_x_21) ;  /* 0x0000000000f08947 */ /* 0x010ff20003800000 */
[----:B------:R-:W-:Y:S02]  /*0190*/  MOV R8, R7 ;  /* 0x0000000700087202 */ /* 0x000fe40000000f00 */
[----:B------:R-:W-:Y:S02]  /*01a0*/  MOV R9, UR8 ;  /* 0x0000000800097c02 */ /* 0x000fe40008000f00 */
[----:B------:R-:W-:-:S07]  /*01b0*/  MOV R10, R5 ;  /* 0x00000005000a7202 */ /* 0x000fce0000000f00 */
.L_x_22:
[----:B0-----:R-:W0:Y:S08]  /*01c0*/  LDC.64 R2, c[0x0][0x388] ;  /* 0x0000e200ff027b82 */ /* 0x001e300000000a00 */
[----:B------:R-:W1:Y:S01]  /*01d0*/  LDC.64 R12, c[0x0][0x380] ;  /* 0x0000e000ff0c7b82 */ /* 0x000e620000000a00 */
[----:B0-----:R-:W-:-:S05]  /*01e0*/  IMAD.WIDE R2, R8, 0x4, R2 ;  /* 0x0000000408027825 */ /* 0x001fca00078e0202 */
[----:B------:R-:W2:Y:S01]  /*01f0*/  LDG.E R21, desc[UR6][R2.64] ;  /* 0x0000000602157981 */ /* 0x000ea2000c1e1900 */
[----:B-1----:R-:W-:-:S05]  /*0200*/  IMAD.WIDE R12, R9, 0x4, R12 ;  /* 0x00000004090c7825 */ /* 0x002fca00078e020c */
[----:B--2---:R0:W-:Y:S04]  /*0210*/  STG.E desc[UR6][R12.64], R21 ;  /* 0x000000150c007986 */ /* 0x0041e8000c101906 */
[----:B------:R-:W2:Y:S01]  /*0220*/  LDG.E R23, desc[UR6][R2.64+0x4] ;  /* 0x0000040602177981 */ /* 0x000ea2000c1e1900 */
[----:B------:R-:W-:-:S05]  /*0230*/  IMAD.WIDE.U32 R14, R6, 0x4, R12 ;  /* 0x00000004060e7825 */ /* 0x000fca00078e000c */
[----:B--2---:R1:W-:Y:S04]  /*0240*/  STG.E desc[UR6][R14.64], R23 ;  /* 0x000000170e007986 */ /* 0x0043e8000c101906 */
[----:B------:R-:W2:Y:S01]  /*0250*/  LDG.E R25, desc[UR6][R2.64+0x8] ;  /* 0x0000080602197981 */ /* 0x000ea2000c1e1900 */
[----:B------:R-:W-:-:S05]  /*0260*/  IMAD.WIDE.U32 R16, R6, 0x4, R14 ;  /* 0x0000000406107825 */ /* 0x000fca00078e000e */
[----:B--2---:R2:W-:Y:S04]  /*0270*/  STG.E desc[UR6][R16.64], R25 ;  /* 0x0000001910007986 */ /* 0x0045e8000c101906 */
[----:B------:R-:W3:Y:S01]  /*0280*/  LDG.E R27, desc[UR6][R2.64+0xc] ;  /* 0x00000c06021b7981 */ /* 0x000ee2000c1e1900 */
[----:B------:R-:W-:-:S05]  /*0290*/  IMAD.WIDE.U32 R18, R6, 0x4, R16 ;  /* 0x0000000406127825 */ /* 0x000fca00078e0010 */
[----:B---3--:R3:W-:Y:S04]  /*02a0*/  STG.E desc[UR6][R18.64], R27 ;  /* 0x0000001b12007986 */ /* 0x0087e8000c101906 */
[----:B------:R-:W4:Y:S01]  /*02b0*/  LDG.E R29, desc[UR6][R2.64+0x10] ;  /* 0x00001006021d7981 */ /* 0x000f22000c1e1900 */
[----:B0-----:R-:W-:-:S05]  /*02c0*/  IMAD.WIDE.U32 R12, R6, 0x4, R18 ;  /* 0x00000004060c7825 */ /* 0x001fca00078e0012 */
[----:B----4-:R0:W-:Y:S04]  /*02d0*/  STG.E desc[UR6][R12.64], R29 ;  /* 0x0000001d0c007986 */ /* 0x0101e8000c101906 */
[----:B------:R-:W4:Y:S01]  /*02e0*/  LDG.E R21, desc[UR6][R2.64+0x14] ;  /* 0x0000140602157981 */ /* 0x000f22000c1e1900 */
[----:B-1----:R-:W-:-:S05]  /*02f0*/  IMAD.WIDE.U32 R14, R6, 0x4, R12 ;  /* 0x00000004060e7825 */ /* 0x002fca00078e000c */
[----:B----4-:R1:W-:Y:S04]  /*0300*/  STG.E desc[UR6][R14.64], R21 ;  /* 0x000000150e007986 */ /* 0x0103e8000c101906 */
[----:B------:R-:W4:Y:S01]  /*0310*/  LDG.E R23, desc[UR6][R2.64+0x18] ;  /* 0x0000180602177981 */ /* 0x000f22000c1e1900 */
[----:B--2---:R-:W-:-:S05]  /*0320*/  IMAD.WIDE.U32 R16, R6, 0x4, R14 ;  /* 0x0000000406107825 */ /* 0x004fca00078e000e */
[----:B----4-:R2:W-:Y:S04]  /*0330*/  STG.E desc[UR6][R16.64], R23 ;  /* 0x0000001710007986 */ /* 0x0105e8000c101906 */
[----:B------:R-:W4:Y:S01]  /*0340*/  LDG.E R25, desc[UR6][R2.64+0x1c] ;  /* 0x00001c0602197981 */ /* 0x000f22000c1e1900 */
[----:B---3--:R-:W-:-:S05]  /*0350*/  IMAD.WIDE.U32 R18, R6, 0x4, R16 ;  /* 0x0000000406127825 */ /* 0x008fca00078e0010 */
[----:B----4-:R3:W-:Y:S04]  /*0360*/  STG.E desc[UR6][R18.64], R25 ;  /* 0x0000001912007986 */ /* 0x0107e8000c101906 */
        /* <DEDUP_REMOVED lines=19> */
[----:B--2---:R-:W-:Y:S01]  /*04a0*/  IMAD.WIDE.U32 R16, R6, 0x4, R14 ;  /* 0x0000000406107825 */ /* 0x004fe200078e000e */
[----:B------:R-:W-:-:S04]  /*04b0*/  IADD3 R10, PT, PT, R10, 0x10, RZ ;  /* 0x000000100a0a7810 */ /* 0x000fc80007ffe0ff */
[----:B------:R-:W-:Y:S01]  /*04c0*/  ISETP.NE.AND P3, PT, R10, RZ, PT ;  /* 0x000000ff0a00720c */ /* 0x000fe20003f65270 */
[----:B----4-:R0:W-:Y:S04]  /*04d0*/  STG.E desc[UR6][R16.64], R29 ;  /* 0x0000001d10007986 */ /* 0x0101e8000c101906 */
[----:B------:R-:W2:Y:S01]  /*04e0*/  LDG.E R21, desc[UR6][R2.64+0x3c] ;  /* 0x00003c0602157981 */ /* 0x000ea2000c1e1900 */
[----:B---3--:R-:W-:Y:S01]  /*04f0*/  IMAD.WIDE.U32 R18, R6, 0x4, R16 ;  /* 0x0000000406127825 */ /* 0x008fe200078e0010 */
[----:B------:R-:W-:Y:S02]  /*0500*/  IADD3 R8, PT, PT, R8, 0x10, RZ ;  /* 0x0000001008087810 */ /* 0x000fe40007ffe0ff */
[----:B------:R-:W-:Y:S02]  /*0510*/  LEA R9, R6, R9, 0x4 ;  /* 0x0000000906097211 */ /* 0x000fe400078e20ff */
[----:B--2---:R0:W-:Y:S02]  /*0520*/  STG.E desc[UR6][R18.64], R21 ;  /* 0x0000001512007986 */ /* 0x0041e4000c101906 */
[----:B------:R-:W-:Y:S05]  /*0530*/  @P3 BRA `(.L_x_22) ;  /* 0xfffffffc00203947 */ /* 0x000fea000383ffff */
[----:B------:R-:W-:-:S07]  /*0540*/  MOV R8, R0 ;  /* 0x0000000000087202 */ /* 0x000fce0000000f00 */
.L_x_21:
[----:B------:R-:W-:-:S13]  /*0550*/  ISETP.NE.AND P3, PT, R11, RZ, PT ;  /* 0x000000ff0b00720c */ /* 0x000fda0003f65270 */
[----:B------:R-:W-:Y:S05]  /*0560*/  @!P3 BRA `(.L_x_23) ;  /* 0x000000040020b947 */ /* 0x000fea0003800000 */
[----:B------:R-:W-:Y:S01]  /*0570*/  ISETP.NE.AND P3, PT, R20, RZ, PT ;  /* 0x000000ff1400720c */ /* 0x000fe20003f65270 */
[----:B------:R-:W-:-:S12]  /*0580*/  @!P1 BRA `(.L_x_24) ;  /* 0x0000000000789947 */ /* 0x000fd80003800000 */
[----:B------:R-:W1:Y:S01]  /*0590*/  LDC.64 R2, c[0x0][0x388] ;  /* 0x0000e200ff027b82 */ /* 0x000e620000000a00 */
[----:B------:R-:W-:-:S07]  /*05a0*/  IADD3 R9, PT, PT, R7, R8, RZ ;  /* 0x0000000807097210 */ /* 0x000fce0007ffe0ff */
[----:B0-----:R-:W0:Y:S01]  /*05b0*/  LDC.64 R12, c[0x0][0x380] ;  /* 0x0000e000ff0c7b82 */ /* 0x001e220000000a00 */
[----:B-1----:R-:W-:-:S05]  /*05c0*/  IMAD.WIDE R2, R9, 0x4, R2 ;  /* 0x0000000409027825 */ /* 0x002fca00078e0202 */
[----:B------:R-:W2:Y:S01]  /*05d0*/  LDG.E R9, desc[UR6][R2.64] ;  /* 0x0000000602097981 */ /* 0x000ea2000c1e1900 */
[----:B------:R-:W-:-:S04]  /*05e0*/  IMAD R15, R8, R6, UR8 ;  /* 0x00000008080f7e24 */ /* 0x000fc8000f8e0206 */
[----:B0-----:R-:W-:-:S05]  /*05f0*/  IMAD.WIDE R12, R15, 0x4, R12 ;  /* 0x000000040f0c7825 */ /* 0x001fca00078e020c */
        /* <DEDUP_REMOVED lines=13> */
[----:B------:R-:W5:Y:S01]  /*06d0*/  LDG.E R9, desc[UR6][R2.64+0x14] ;  /* 0x0000140602097981 */ /* 0x000f62000c1e1900 */
[----:B-1----:R-:W-:-:S05]  /*06e0*/  IMAD.WIDE.U32 R14, R6, 0x4, R12 ;  /* 0x00000004060e7825 */ /* 0x002fca00078e000c */
[----:B-----5:R4:W-:Y:S04]  /*06f0*/  STG.E desc[UR6][R14.64], R9 ;  /* 0x000000090e007986 */ /* 0x0209e8000c101906 */
[----:B------:R-:W5:Y:S01]  /*0700*/  LDG.E R21, desc[UR6][R2.64+0x18] ;  /* 0x0000180602157981 */ /* 0x000f62000c1e1900 */
[----:B--2---:R-:W-:-:S05]  /*0710*/  IMAD.WIDE.U32 R16, R6, 0x4, R14 ;  /* 0x0000000406107825 */ /* 0x004fca00078e000e */
[----:B-----5:R4:W-:Y:S04]  /*0720*/  STG.E desc[UR6][R16.64], R21 ;  /* 0x0000001510007986 */ /* 0x0209e8000c101906 */
[----:B------:R-:W2:Y:S01]  /*0730*/  LDG.E R23, desc[UR6][R2.64+0x1c] ;  /* 0x00001c0602177981 */ /* 0x000ea2000c1e1900 */
[----:B---3--:R-:W-:Y:S01]  /*0740*/  IMAD.WIDE.U32 R18, R6, 0x4, R16 ;  /* 0x0000000406127825 */ /* 0x008fe200078e0010 */
[----:B------:R-:W-:-:S04]  /*0750*/  IADD3 R8, PT, PT, R8, 0x8, RZ ;  /* 0x0000000808087810 */ /* 0x000fc80007ffe0ff */
[----:B--2---:R4:W-:Y:S03]  /*0760*/  STG.E desc[UR6][R18.64], R23 ;  /* 0x0000001712007986 */ /* 0x0049e6000c101906 */
.L_x_24:
[----:B------:R-:W-:Y:S05]  /*0770*/  @!P3 BRA `(.L_x_23) ;  /* 0x00000000009cb947 */ /* 0x000fea0003800000 */
[----:B------:R-:W-:Y:S01]  /*0780*/  ISETP.NE.AND P3, PT, R4, RZ, PT ;  /* 0x000000ff0400720c */ /* 0x000fe20003f65270 */
[----:B------:R-:W-:-:S12]  /*0790*/  @!P2 BRA `(.L_x_25) ;  /* 0x000000000048a947 */ /* 0x000fd80003800000 */
[----:B------:R-:W1:Y:S01]  /*07a0*/  LDC.64 R2, c[0x0][0x388] ;  /* 0x0000e200ff027b82 */ /* 0x000e620000000a00 */
[----:B----4-:R-:W-:-:S07]  /*07b0*/  IADD3 R9, PT, PT, R7, R8, RZ ;  /* 0x0000000807097210 */ /* 0x010fce0007ffe0ff */
        /* <DEDUP_REMOVED lines=12> */
[----:B------:R-:W2:Y:S01]  /*0880*/  LDG.E R25, desc[UR6][R2.64+0xc] ;  /* 0x00000c0602197981 */ /* 0x000ea2000c1e1900 */
[----:B------:R-:W-:Y:S01]  /*0890*/  IMAD.WIDE.U32 R18, R6, 0x4, R16 ;  /* 0x0000000406127825 */ /* 0x000fe200078e0010 */
[----:B------:R-:W-:-:S04]  /*08a0*/  IADD3 R8, PT, PT, R8, 0x4, RZ ;  /* 0x0000000408087810 */ /* 0x000fc80007ffe0ff */
[----:B--2---:R1:W-:Y:S03]  /*08b0*/  STG.E desc[UR6][R18.64], R25 ;  /* 0x0000001912007986 */ /* 0x0043e6000c101906 */
.L_x_25:
[----:B------:R-:W-:Y:S05]  /*08c0*/  @!P3 BRA `(.L_x_23) ;  /* 0x000000000048b947 */ /* 0x000fea0003800000 */
[----:B------:R-:W2:Y:S01]  /*08d0*/  LDC.64 R2, c[0x0][0x388] ;  /* 0x0000e200ff027b82 */ /* 0x000ea20000000a00 */
[----:B------:R-:W-:-:S07]  /*08e0*/  IADD3 R7, PT, PT, R7, R8, RZ ;  /* 0x0000000807077210 */ /* 0x000fce0007ffe0ff */
[----:B01--4-:R-:W0:Y:S01]  /*08f0*/  LDC.64 R12, c[0x0][0x380] ;  /* 0x0000e000ff0c7b82 */ /* 0x013e220000000a00 */
[----:B--2---:R-:W-:-:S05]  /*0900*/  IMAD.WIDE R2, R7, 0x4, R2 ;  /* 0x0000000407027825 */ /* 0x004fca00078e0202 */
[----:B------:R-:W2:Y:S01]  /*0910*/  LDG.E R7, desc[UR6][R2.64] ;  /* 0x0000000602077981 */ /* 0x000ea2000c1e1900 */
[----:B------:R-:W-:Y:S01]  /*0920*/  ISETP.NE.AND P3, PT, R4, 0x1, PT ;  /* 0x000000010400780c */ /* 0x000fe20003f65270 */
[----:B------:R-:W-:-:S04]  /*0930*/  IMAD R9, R8, R6, UR8 ;  /* 0x0000000808097e24 */ /* 0x000fc8000f8e0206 */
[----:B0-----:R-:W-:-:S05]  /*0940*/  IMAD.WIDE R8, R9, 0x4, R12 ;  /* 0x0000000409087825 */ /* 0x001fca00078e020c */
[----:B--2---:R2:W-:Y:S03]  /*0950*/  STG.E desc[UR6][R8.64], R7 ;  /* 0x0000000708007986 */ /* 0x0045e6000c101906 */
[----:B------:R-:W-:Y:S05]  /*0960*/  @!P3 BRA `(.L_x_23) ;  /* 0x000000000020b947 */ /* 0x000fea0003800000 */
[----:B--2---:R-:W2:Y:S01]  /*0970*/  LDG.E R7, desc[UR6][R2.64+0x4] ;  /* 0x0000040602077981 */ /* 0x004ea2000c1e1900 */
[----:B------:R-:W-:Y:S01]  /*0980*/  ISETP.NE.AND P3, PT, R4, 0x2, PT ;  /* 0x000000020400780c */ /* 0x000fe20003f65270 */
[----:B------:R-:W-:-:S05]  /*0990*/  IMAD.WIDE.U32 R8, R6, 0x4, R8 ;  /* 0x0000000406087825 */ /* 0x000fca00078e0008 */
[----:B--2---:R3:W-:Y:S07]  /*09a0*/  STG.E desc[UR6][R8.64], R7 ;  /* 0x0000000708007986 */ /* 0x0047ee000c101906 */
[----:B------:R-:W-:Y:S05]  /*09b0*/  @!P3 BRA `(.L_x_23) ;  /* 0x00000000000cb947 */ /* 0x000fea0003800000 */
[----:B------:R-:W2:Y:S01]  /*09c0*/  LDG.E R3, desc[UR6][R2.64+0x8] ;  /* 0x0000080602037981 */ /* 0x000ea2000c1e1900 */
[----:B---3--:R-:W-:-:S05]  /*09d0*/  IMAD.WIDE.U32 R6, R6, 0x4, R8 ;  /* 0x0000000406067825 */ /* 0x008fca00078e0008 */
[----:B--2---:R0:W-:Y:S02]  /*09e0*/  STG.E desc[UR6][R6.64], R3 ;  /* 0x0000000306007986 */ /* 0x0041e4000c101906 */
.L_x_23:
[----:B------:R-:W-:Y:S05]  /*09f0*/  BRA.U UP0, `(.L_x_26) ;  /* 0xfffffff500c87547 */ /* 0x000fea000b83ffff */
[----:B------:R-:W-:Y:S05]  /*0a00*/  EXIT ;  /* 0x000000000000794d */ /* 0x000fea0003800000 */
.L_x_27:
        /* <DEDUP_REMOVED lines=15> */
.L_x_52:


//--------------------- .text._Z7col_rowPiS_i     --------------------------
	.section	.text._Z7col_rowPiS_i,"ax",@progbits
	.align	128
        .global         _Z7col_rowPiS_i
        .type           _Z7col_rowPiS_i,@function
        .size           _Z7col_rowPiS_i,(.L_x_53 - _Z7col_rowPiS_i)
        .other          _Z7col_rowPiS_i,@"STO_CUDA_ENTRY STV_DEFAULT"
_Z7col_rowPiS_i:
.text._Z7col_rowPiS_i:
[----:B------:R-:W-:Y:S01]  /*0000*/  LDC R1, c[0x0][0x37c] ;  /* 0x0000df00ff017b82 */ /* 0x000fe20000000800 */
[----:B------:R-:W0:Y:S02]  /*0010*/  LDCU UR18, c[0x0][0x390] ;  /* 0x00007200ff1277ac */ /* 0x000e240008000800 */
[----:B0-----:R-:W-:-:S06]  /*0020*/  UISETP.GE.AND UP0, UPT, UR18, 0x1, UPT ;  /* 0x000000011200788c */ /* 0x001fcc000bf06270 */
[----:B------:R-:W-:-:S13]  /*0030*/  PLOP3.LUT P0, PT, PT, PT, UP0, 0x80, 0x8 ;  /* 0x000000000008781c */ /* 0x000fda0003f0f008 */
[----:B------:R-:W-:Y:S05]  /*0040*/  @!P0 EXIT ;  /* 0x000000000000894d */ /* 0x000fea0003800000 */
[----:B------:R-:W0:Y:S01]  /*0050*/  S2UR UR5, SR_CTAID.X ;  /* 0x00000000000579c3 */ /* 0x000e220000002500 */
[----:B------:R-:W-:Y:S01]  /*0060*/  UIADD3 UR4, UPT, UPT, UR18, -0x1, URZ ;  /* 0xffffffff12047890 */ /* 0x000fe2000fffe0ff */
[----:B------:R-:W1:Y:S03]  /*0070*/  LDCU.64 UR16, c[0x0][0x358] ;  /* 0x00006b00ff1077ac */ /* 0x000e660008000a00 */
[----:B------:R-:W-:Y:S02]  /*0080*/  UISETP.GE.U32.AND UP0, UPT, UR4, 0xf, UPT ;  /* 0x0000000f0400788c */ /* 0x000fe4000bf06070 */
[----:B------:R-:W-:Y:S01]  /*0090*/  ULOP3.LUT UR7, UR18, 0xf, URZ, 0xc0, !UPT ;  /* 0x0000000f12077892 */ /* 0x000fe2000f8ec0ff */
[----:B------:R-:W-:-:S06]  /*00a0*/  UMOV UR4, URZ ;  /* 0x000000ff00047c82 */ /* 0x000fcc0008000000 */
[----:B------:R-:W-:Y:S05]  /*00b0*/  BRA.U !UP0, `(.L_x_28) ;  /* 0x0000000908dc7547 */ /* 0x000fea000b800000 */
[----:B------:R-:W-:Y:S02]  /*00c0*/  ULOP3.LUT UR4, UR18, 0x7ffffff0, URZ, 0xc0, !UPT ;  /* 0x7ffffff012047892 */ /* 0x000fe4000f8ec0ff */
[----:B0-----:R-:W-:Y:S02]  /*00d0*/  UIMAD UR32, UR5, UR18, 0x7 ;  /* 0x00000007052074a4 */ /* 0x001fe4000f8e0212 */
[----:B------:R-:W-:Y:S02]  /*00e0*/  UIADD3 UR10, UPT, UPT, UR5, UR18, URZ ;  /* 0x00000012050a7290 */ /* 0x000fe4000fffe0ff */
[----:B------:R-:W-:Y:S02]  /*00f0*/  ULEA UR33, UR18, UR5, 0x1 ;  /* 0x0000000512217291 */ /* 0x000fe4000f8e08ff */
[----:B------:R-:W-:Y:S02]  /*0100*/  UIMAD UR19, UR18, 0x3, UR5 ;  /* 0x00000003121378a4 */ /* 0x000fe4000f8e0205 */
[----:B------:R-:W-:-:S02]  /*0110*/  ULEA UR20, UR18, UR5, 0x2 ;  /* 0x0000000512147291 */ /* 0x000fc4000f8e10ff */
[----:B------:R-:W-:Y:S02]  /*0120*/  UIMAD UR21, UR18, 0x5, UR5 ;  /* 0x00000005121578a4 */ /* 0x000fe4000f8e0205 */
[----:B------:R-:W-:Y:S02]  /*0130*/  UIMAD UR22, UR18, 0x6, UR5 ;  /* 0x00000006121678a4 */ /* 0x000fe4000f8e0205 */
[----:B------:R-:W-:Y:S02]  /*0140*/  UIMAD UR23, UR18, 0x7, UR5 ;  /* 0x00000007121778a4 */ /* 0x000fe4000f8e0205 */
[----:B------:R-:W-:Y:S02]  /*0150*/  ULEA UR24, UR18, UR5, 0x3 ;  /* 0x0000000512187291 */ /* 0x000fe4000f8e18ff */
[----:B------:R-:W-:Y:S02]  /*0160*/  UIMAD UR25, UR18, 0x9, UR5 ;  /* 0x00000009121978a4 */ /* 0x000fe4000f8e0205 */
[----:B------:R-:W-:-:S02]  /*0170*/  UIMAD UR26, UR18, 0xa, UR5 ;  /* 0x0000000a121a78a4 */ /* 0x000fc4000f8e0205 */
[----:B------:R-:W-:Y:S01]  /*0180*/  UIMAD UR27, UR18, 0xb, UR5 ;  /* 0x0000000b121b78a4 */ /* 0x000fe2000f8e0205 */
[----:B------:R-:W0:Y:S01]  /*0190*/  LDCU.128 UR12, c[0x0][0x380] ;  /* 0x00007000ff0c77ac */ /* 0x000e220008000c00 */
[----:B------:R-:W-:Y:S02]  /*01a0*/  UIMAD UR28, UR18, 0xc, UR5 ;  /* 0x0000000c121c78a4 */ /* 0x000fe4000f8e0205 */
[----:B------:R-:W-:Y:S02]  /*01b0*/  UIMAD UR29, UR18, 0xd, UR5 ;  /* 0x0000000d121d78a4 */ /* 0x000fe4000f8e0205 */
[----:B------:R-:W-:Y:S02]  /*01c0*/  UIMAD UR30, UR18, 0xe, UR5 ;  /* 0x0000000e121e78a4 */ /* 0x000fe4000f8e0205 */
[----:B------:R-:W-:Y:S02]  /*01d0*/  UIMAD UR31, UR18, 0xf, UR5 ;  /* 0x0000000f121f78a4 */ /* 0x000fe4000f8e0205 */
[----:B------:R-:W-:Y:S01]  /*01e0*/  UIADD3 UR11, UPT, UPT, -UR4, URZ, URZ ;  /* 0x000000ff040b7290 */ /* 0x000fe2000fffe1ff */
[----:B------:R-:W-:-:S11]  /*01f0*/  UMOV UR6, UR5 ;  /* 0x0000000500067c82 */ /* 0x000fd60008000000 */
.L_x_29:
[----:B0-----:R-:W-:-:S06]  /*0200*/  UIMAD.WIDE.U32 UR8, UR6, 0x4, UR14 ;  /* 0x00000004060878a5 */ /* 0x001fcc000f8e000e */
[----:B--2---:R-:W-:Y:S02]  /*0210*/  IMAD.U32 R2, RZ, RZ, UR8 ;  /* 0x00000008ff027e24 */ /* 0x004fe4000f8e00ff */
[----:B------:R-:W-:-:S05]  /*0220*/  IMAD.U32 R3, RZ, RZ, UR9 ;  /* 0x00000009ff037e24 */ /* 0x000fca000f8e00ff */
[----:B-1----:R-:W2:Y:S01]  /*0230*/  LDG.E R11, desc[UR16][R2.64] ;  /* 0x00000010020b7981 */ /* 0x002ea2000c1e1900 */
[----:B------:R-:W-:Y:S02]  /*0240*/  UIADD3 UR8, UPT, UPT, UR32, -0x7, URZ ;  /* 0xfffffff920087890 */ /* 0x000fe4000fffe0ff */
[----:B------:R-:W-:Y:S02]  /*0250*/  UIMAD.WIDE.U32 UR34, UR10, 0x4, UR14 ;  /* 0x000000040a2278a5 */ /* 0x000fe4000f8e000e */
[----:B------:R-:W-:-:S04]  /*0260*/  UIMAD.WIDE.U32 UR8, UR8, 0x4, UR12 ;  /* 0x00000004080878a5 */ /* 0x000fc8000f8e000c */
[----:B------:R-:W-:Y:S01]  /*0270*/  MOV R6, UR34 ;  /* 0x0000002200067c02 */ /* 0x000fe20008000f00 */
[----:B------:R-:W-:Y:S01]  /*0280*/  IMAD.U32 R7, RZ, RZ, UR35 ;  /* 0x00000023ff077e24 */ /* 0x000fe2000f8e00ff */
[----:B------:R-:W-:Y:S01]  /*0290*/  MOV R4, UR8 ;  /* 0x0000000800047c02 */ /* 0x000fe20008000f00 */
[----:B------:R-:W-:Y:S01]  /*02a0*/  IMAD.U32 R5, RZ, RZ, UR9 ;  /* 0x00000009ff057e24 */ /* 0x000fe2000f8e00ff */
[----:B------:R-:W-:-:S04]  /*02b0*/  UIADD3 UR8, UPT, UPT, UR32, -0x6, URZ ;  /* 0xfffffffa20087890 */ /* 0x000fc8000fffe0ff */
[----:B--2---:R0:W-:Y:S04]  /*02c0*/  STG.E desc[UR16][R4.64], R11 ;  /* 0x0000000b04007986 */ /* 0x0041e8000c101910 */
[----:B------:R-:W2:Y:S01]  /*02d0*/  LDG.E R13, desc[UR16][R6.64] ;  /* 0x00000010060d7981 */ /* 0x000ea2000c1e1900 */
[----:B------:R-:W-:Y:S02]  /*02e0*/  UIMAD.WIDE.U32 UR8, UR8, 0x4, UR12 ;  /* 0x00000004080878a5 */ /* 0x000fe4000f8e000c */
[----:B------:R-:W-:-:S04]  /*02f0*/  UIMAD.WIDE.U32 UR34, UR33, 0x4, UR14 ;  /* 0x00000004212278a5 */ /* 0x000fc8000f8e000e */
[----:B------:R-:W-:Y:S01]  /*0300*/  MOV R2, UR8 ;  /* 0x0000000800027c02 */ /* 0x000fe20008000f00 */
[----:B------:R-:W-:Y:S01]  /*0310*/  IMAD.U32 R3, RZ, RZ, UR9 ;  /* 0x00000009ff037e24 */ /* 0x000fe2000f8e00ff */
[----:B------:R-:W-:Y:S01]  /*0320*/  MOV R8, UR34 ;  /* 0x0000002200087c02 */ /* 0x000fe20008000f00 */
[----:B------:R-:W-:Y:S01]  /*0330*/  IMAD.U32 R9, RZ, RZ, UR35 ;  /* 0x00000023ff097e24 */ /* 0x000fe2000f8e00ff */
[----:B------:R-:W-:Y:S02]  /*0340*/  UIADD3 UR8, UPT, UPT, UR32, -0x5, URZ ;  /* 0xfffffffb20087890 */ /* 0x000fe4000fffe0ff */
[----:B--2---:R1:W-:Y:S04]  /*0350*/  STG.E desc[UR16][R2.64], R13 ;  /* 0x0000000d02007986 */ /* 0x0043e8000c101910 */
[----:B------:R-:W2:Y:S01]  /*0360*/  LDG.E R15, desc[UR16][R8.64] ;  /* 0x00000010080f7981 */ /* 0x000ea2000c1e1900 */
[----:B------:R-:W-:-:S02]  /*0370*/  UIMAD.WIDE.U32 UR8, UR8, 0x4, UR12 ;  /* 0x00000004080878a5 */ /* 0x000fc4000f8e000c */
[----:B------:R-:W-:-:S04]  /*0380*/  UIMAD.WIDE.U32 UR34, UR19, 0x4, UR14 ;  /* 0x00000004132278a5 */ /* 0x000fc8000f8e000e */
[----:B0-----:R-:W-:Y:S01]  /*0390*/  MOV R4, UR8 ;  /* 0x0000000800047c02 */ /* 0x001fe20008000f00 */
        /* <DEDUP_REMOVED lines=8> */
[----:B-1----:R-:W-:Y:S01]  /*0420*/  MOV R2, UR8 ;  /* 0x0000000800027c02 */ /* 0x002fe20008000f00 */
        /* <DEDUP_REMOVED lines=29> */
[----:B------:R-:W-:-:S03]  /*0600*/  IMAD.U32 R7, RZ, RZ, UR35 ;  /* 0x00000023ff077e24 */ /* 0x000fc6000f8e00ff */
[----:B--2---:R0:W-:Y:S04]  /*0610*/  STG.E desc[UR16][R4.64], R11 ;  /* 0x0000000b04007986 */ /* 0x0041e8000c101910 */
[----:B------:R-:W2:Y:S01]  /*0620*/  LDG.E R13, desc[UR16][R6.64] ;  /* 0x00000010060d7981 */ /* 0x000ea2000c1e1900 */
[----:B------:R-:W-:Y:S02]  /*0630*/  UIMAD.WIDE.U32 UR8, UR32, 0x4, UR12 ;  /* 0x00000004200878a5 */ /* 0x000fe4000f8e000c */
[----:B------:R-:W-:-:S04]  /*0640*/  UIMAD.WIDE.U32 UR34, UR24, 0x4, UR14 ;  /* 0x00000004182278a5 */ /* 0x000fc8000f8e000e */
[----:B-1----:R-:W-:Y:S01]  /*0650*/  MOV R2, UR8 ;  /* 0x0000000800027c02 */ /* 0x002fe20008000f00 */
[----:B------:R-:W-:Y:S01]  /*0660*/  IMAD.U32 R3, RZ, RZ, UR9 ;  /* 0x00000009ff037e24 */ /* 0x000fe2000f8e00ff */
[----:B------:R-:W-:Y:S01]  /*0670*/  MOV R8, UR34 ;  /* 0x0000002200087c02 */ /* 0x000fe20008000f00 */
[----:B------:R-:W-:Y:S01]  /*0680*/  IMAD.U32 R9, RZ, RZ, UR35 ;  /* 0x00000023ff097e24 */ /* 0x000fe2000f8e00ff */
[----:B------:R-:W-:Y:S02]  /*0690*/  UIADD3 UR8, UPT, UPT, UR32, 0x1, URZ ;  /* 0x0000000120087890 */ /* 0x000fe4000fffe0ff */
        /* <DEDUP_REMOVED lines=64> */
[----:B------:R-:W3:Y:S01]  /*0aa0*/  LDG.E R7, desc[UR16][R6.64] ;  /* 0x0000001006077981 */ /* 0x000ee2000c1e1900 */
[----:B------:R-:W-:-:S02]  /*0ab0*/  UIMAD.WIDE.U32 UR8, UR8, 0x4, UR12 ;  /* 0x00000004080878a5 */ /* 0x000fc4000f8e000c */
[----:B------:R-:W-:Y:S02]  /*0ac0*/  UIADD3 UR11, UPT, UPT, UR11, 0x10, URZ ;  /* 0x000000100b0b7890 */ /* 0x000fe4000fffe0ff */
[----:B------:R-:W-:Y:S02]  /*0ad0*/  UIADD3 UR32, UPT, UPT, UR32, 0x10, URZ ;  /* 0x0000001020207890 */ /* 0x000fe4000fffe0ff */
[----:B-1----:R-:W-:Y:S01]  /*0ae0*/  MOV R2, UR8 ;  /* 0x0000000800027c02 */ /* 0x002fe20008000f00 */
[----:B------:R-:W-:Y:S01]  /*0af0*/  IMAD.U32 R3, RZ, RZ, UR9 ;  /* 0x00000009ff037e24 */ /* 0x000fe2000f8e00ff */
[----:B------:R-:W-:Y:S02]  /*0b00*/  UISETP.NE.AND UP0, UPT, UR11, URZ, UPT ;  /* 0x000000ff0b00728c */ /* 0x000fe4000bf05270 */
[----:B------:R-:W-:Y:S02]  /*0b10*/  ULEA UR10, UR18, UR10, 0x4 ;  /* 0x0000000a120a7291 */ /* 0x000fe4000f8e20ff */
[----:B------:R-:W-:-:S02]  /*0b20*/  ULEA UR33, UR18, UR33, 0x4 ;  /* 0x0000002112217291 */ /* 0x000fc4000f8e20ff */
[----:B------:R-:W-:Y:S02]  /*0b30*/  ULEA UR19, UR18, UR19, 0x4 ;  /* 0x0000001312137291 */ /* 0x000fe4000f8e20ff */
[----:B------:R-:W-:Y:S02]  /*0b40*/  ULEA UR20, UR18, UR20, 0x4 ;  /* 0x0000001412147291 */ /* 0x000fe4000f8e20ff */
[----:B------:R-:W-:Y:S02]  /*0b50*/  ULEA UR21, UR18, UR21, 0x4 ;  /* 0x0000001512157291 */ /* 0x000fe4000f8e20ff */
[----:B------:R-:W-:Y:S02]  /*0b60*/  ULEA UR22, UR18, UR22, 0x4 ;  /* 0x0000001612167291 */ /* 0x000fe4000f8e20ff */
        /* <DEDUP_REMOVED lines=9> */
[----:B------:R-:W-:Y:S01]  /*0c00*/  ULEA UR6, UR18, UR6, 0x4 ;  /* 0x0000000612067291 */ /* 0x000fe2000f8e20ff */
[----:B---3--:R2:W-:Y:S01]  /*0c10*/  STG.E desc[UR16][R2.64], R7 ;  /* 0x0000000702007986 */ /* 0x0085e2000c101910 */
[----:B------:R-:W-:Y:S10]  /*0c20*/  BRA.U UP0, `(.L_x_29) ;  /* 0xfffffff500747547 */ /* 0x000ff4000b83ffff */
.L_x_28:
[----:B------:R-:W-:-:S13]  /*0c30*/  ISETP.NE.AND P0, PT, RZ, UR7, PT ;  /* 0x00000007ff007c0c */ /* 0x000fda000bf05270 */
[----:B01----:R-:W-:Y:S05]  /*0c40*/  @!P0 EXIT ;  /* 0x000000000000894d */ /* 0x003fea0003800000 */
[----:B------:R-:W-:Y:S02]  /*0c50*/  UISETP.GE.U32.AND UP0, UPT, UR7, 0x8, UPT ;  /* 0x000000080700788c */ /* 0x000fe4000bf06070 */
[----:B------:R-:W-:-:S06]  /*0c60*/  ULOP3.LUT UR14, UR18, 0x7, URZ, 0xc0, !UPT ;  /* 0x00000007120e7892 */ /* 0x000fcc000f8ec0ff */
[----:B------:R-:W-:Y:S01]  /*0c70*/  ISETP.NE.AND P0, PT, RZ, UR14, PT ;  /* 0x0000000eff007c0c */ /* 0x000fe2000bf05270 */
[----:B------:R-:W-:-:S12]  /*0c80*/  BRA.U !UP0, `(.L_x_30) ;  /* 0x0000000508487547 */ /* 0x000fd8000b800000 */
[----:B------:R-:W0:Y:S01]  /*0c90*/  LDCU.128 UR8, c[0x0][0x380] ;  /* 0x00007000ff0877ac */ /* 0x000e220008000c00 */
[----:B------:R-:W-:-:S04]  /*0ca0*/  UIMAD UR6, UR4, UR18, UR5 ;  /* 0x00000012040672a4 */ /* 0x000fc8000f8e0205 */
[----:B0-----:R-:W-:-:S06]  /*0cb0*/  UIMAD.WIDE.U32 UR12, UR6, 0x4, UR10 ;  /* 0x00000004060c78a5 */ /* 0x001fcc000f8e000a */
[----:B--2---:R-:W-:Y:S01]  /*0cc0*/  MOV R2, UR12 ;  /* 0x0000000c00027c02 */ /* 0x004fe20008000f00 */
[----:B------:R-:W-:-:S05]  /*0cd0*/  IMAD.U32 R3, RZ, RZ, UR13 ;  /* 0x0000000dff037e24 */ /* 0x000fca000f8e00ff */
[----:B------:R-:W2:Y:S01]  /*0ce0*/  LDG.E R11, desc[UR16][R2.64] ;  /* 0x00000010020b7981 */ /* 0x000ea2000c1e1900 */
[----:B------:R-:W-:Y:S02]  /*0cf0*/  UIMAD UR12, UR5, UR18, UR4 ;  /* 0x00000012050c72a4 */ /* 0x000fe4000f8e0204 */
[----:B------:R-:W-:Y:S02]  /*0d00*/  UIADD3 UR6, UPT, UPT, UR6, UR18, URZ ;  /* 0x0000001206067290 */ /* 0x000fe4000fffe0ff */
[----:B------:R-:W-:Y:S02]  /*0d10*/  UIMAD.WIDE.U32 UR20, UR12, 0x4, UR8 ;  /* 0x000000040c1478a5 */ /* 0x000fe4000f8e0008 */
[----:B------:R-:W-:-:S04]  /*0d20*/  UIMAD.WIDE.U32 UR22, UR6, 0x4, UR10 ;  /* 0x00000004061678a5 */ /* 0x000fc8000f8e000a */
[----:B------:R-:W-:Y:S01]  /*0d30*/  MOV R4, UR20 ;  /* 0x0000001400047c02 */ /* 0x000fe20008000f00 */
[----:B------:R-:W-:Y:S01]  /*0d40*/  IMAD.U32 R5, RZ, RZ, UR21 ;  /* 0x00000015ff057e24 */ /* 0x000fe2000f8e00ff */
[----:B------:R-:W-:Y:S01]  /*0d50*/  MOV R6, UR22 ;  /* 0x0000001600067c02 */ /* 0x000fe20008000f00 */
[----:B------:R-:W-:-:S03]  /*0d60*/  IMAD.U32 R7, RZ, RZ, UR23 ;  /* 0x00000017ff077e24 */ /* 0x000fc6000f8e00ff */
[----:B--2---:R0:W-:Y:S04]  /*0d70*/  STG.E desc[UR16][R4.64], R11 ;  /* 0x0000000b04007986 */ /* 0x0041e8000c101910 */
[----:B------:R-:W2:Y:S01]  /*0d80*/  LDG.E R13, desc[UR16][R6.64] ;  /* 0x00000010060d7981 */ /* 0x000ea2000c1e1900 */
[----:B------:R-:W-:Y:S02]  /*0d90*/  UIADD3 UR7, UPT, UPT, UR12, 0x1, URZ ;  /* 0x000000010c077890 */ /* 0x000fe4000fffe0ff */
        /* <DEDUP_REMOVED lines=13> */
[----:B0-----:R-:W-:Y:S01]  /*0e70*/  MOV R4, UR6 ;  /* 0x0000000600047c02 */ /* 0x001fe20008000f00 */
        /* <DEDUP_REMOVED lines=9> */
[----:B-1----:R-:W-:Y:S01]  /*0f10*/  MOV R2, UR6 ;  /* 0x0000000600027c02 */ /* 0x002fe20008000f00 */
        /* <DEDUP_REMOVED lines=36> */
[----:B------:R-:W-:Y:S02]  /*1160*/  UIADD3 UR4, UPT, UPT, UR4, 0x8, URZ ;  /* 0x0000000804047890 */ /* 0x000fe4000fffe0ff */
[----:B------:R-:W-:-:S06]  /*1170*/  UIMAD.WIDE.U32 UR8, UR12, 0x4, UR8 ;  /* 0x000000040c0878a5 */ /* 0x000fcc000f8e0008 */
[----:B-1----:R-:W-:Y:S01]  /*1180*/  MOV R2, UR8 ;  /* 0x0000000800027c02 */ /* 0x002fe20008000f00 */
[----:B------:R-:W-:-:S05]  /*1190*/  IMAD.U32 R3, RZ, RZ, UR9 ;  /* 0x00000009ff037e24 */ /* 0x000fca000f8e00ff */
[----:B--2---:R0:W-:Y:S02]  /*11a0*/  STG.E desc[UR16][R2.64], R7 ;  /* 0x0000000702007986 */ /* 0x0041e4000c101910 */
.L_x_30:
[----:B------:R-:W-:Y:S05]  /*11b0*/  @!P0 EXIT ;  /* 0x000000000000894d */ /* 0x000fea0003800000 */
[----:B------:R-:W-:Y:S02]  /*11c0*/  UISETP.GE.U32.AND UP0, UPT, UR14, 0x4, UPT ;  /* 0x000000040e00788c */ /* 0x000fe4000bf06070 */
[----:B------:R-:W-:-:S06]  /*11d0*/  ULOP3.LUT UR12, UR18, 0x3, URZ, 0xc0, !UPT ;  /* 0x00000003120c7892 */ /* 0x000fcc000f8ec0ff */
[----:B------:R-:W-:Y:S01]  /*11e0*/  ISETP.NE.AND P0, PT, RZ, UR12, PT ;  /* 0x0000000cff007c0c */ /* 0x000fe2000bf05270 */
[----:B------:R-:W-:-:S12]  /*11f0*/  BRA.U !UP0, `(.L_x_31) ;  /* 0x0000000108a87547 */ /* 0x000fd8000b800000 */
[----:B------:R-:W1:Y:S01]  /*1200*/  LDCU.128 UR8, c[0x0][0x380] ;  /* 0x00007000ff0877ac */ /* 0x000e620008000c00 */
[----:B------:R-:W-:-:S04]  /*1210*/  UIMAD UR6, UR4, UR18, UR5 ;  /* 0x00000012040672a4 */ /* 0x000fc8000f8e0205 */
[----:B-1----:R-:W-:-:S06]  /*1220*/  UIMAD.WIDE.U32 UR14, UR6, 0x4, UR10 ;  /* 0x00000004060e78a5 */ /* 0x002fcc000f8e000a */
[----:B0-2---:R-:W-:Y:S01]  /*1230*/  MOV R2, UR14 ;  /* 0x0000000e00027c02 */ /* 0x005fe20008000f00 */
        /* <DEDUP_REMOVED lines=38> */
.L_x_31:
[----:B------:R-:W-:Y:S05]  /*14a0*/  @!P0 EXIT ;  /* 0x000000000000894d */ /* 0x000fea0003800000 */
[----:B0-23--:R-:W0:Y:S01]  /*14b0*/  LDC.64 R4, c[0x0][0x380] ;  /* 0x0000e000ff047b82 */ /* 0x00de220000000a00 */
[----:B------:R-:W1:Y:S01]  /*14c0*/  LDCU.64 UR6, c[0x0][0x388] ;  /* 0x00007100ff0677ac */ /* 0x000e620008000a00 */
[----:B------:R-:W-:Y:S02]  /*14d0*/  UIMAD UR8, UR5, UR18, UR4 ;  /* 0x00000012050872a4 */ /* 0x000fe4000f8e0204 */
[----:B------:R-:W-:Y:S02]  /*14e0*/  UIMAD UR9, UR4, UR18, UR5 ;  /* 0x00000012040972a4 */ /* 0x000fe4000f8e0205 */
[----:B------:R-:W-:Y:S02]  /*14f0*/  UIADD3 UR12, UPT, UPT, -UR12, URZ, URZ ;  /* 0x000000ff0c0c7290 */ /* 0x000fe4000fffe1ff */
[----:B------:R-:W-:Y:S01]  /*1500*/  MOV R9, UR8 ;  /* 0x0000000800097c02 */ /* 0x000fe20008000f00 */
[----:B-1----:R-:W-:-:S12]  /*1510*/  UIMAD.WIDE.U32 UR4, UR9, 0x4, UR6 ;  /* 0x00000004090478a5 */ /* 0x002fd8000f8e0006 */
.L_x_32:
[----:B-1----:R-:W-:Y:S01]  /*1520*/  MOV R7, UR5 ;  /* 0x0000000500077c02 */ /* 0x002fe20008000f00 */
[----:B------:R-:W-:-:S05]  /*1530*/  IMAD.U32 R6, RZ, RZ, UR4 ;  /* 0x00000004ff067e24 */ /* 0x000fca000f8e00ff */
[----:B------:R-:W2:Y:S01]  /*1540*/  LDG.E R7, desc[UR16][R6.64] ;  /* 0x0000001006077981 */ /* 0x000ea2000c1e1900 */
[C---:B0-----:R-:W-:Y:S01]  /*1550*/  IMAD.WIDE.U32 R2, R9.reuse, 0x4, R4 ;  /* 0x0000000409027825 */ /* 0x041fe200078e0004 */
[----:B------:R-:W-:Y:S02]  /*1560*/  UIADD3 UR12, UPT, UPT, UR12, 0x1, URZ ;  /* 0x000000010c0c7890 */ /* 0x000fe4000fffe0ff */
[----:B------:R-:W-:Y:S01]  /*1570*/  UIMAD.WIDE.U32 UR4, UR18, 0x4, UR4 ;  /* 0x00000004120478a5 */ /* 0x000fe2000f8e0004 */
[----:B------:R-:W-:Y:S01]  /*1580*/  VIADD R9, R9, 0x1 ;  /* 0x0000000109097836 */ /* 0x000fe20000000000 */
[----:B------:R-:W-:Y:S01]  /*1590*/  UISETP.NE.AND UP0, UPT, UR12, URZ, UPT ;  /* 0x000000ff0c00728c */ /* 0x000fe2000bf05270 */
[----:B--2---:R1:W-:Y:S08]  /*15a0*/  STG.E desc[UR16][R2.64], R7 ;  /* 0x0000000702007986 */ /* 0x0043f0000c101910 */
[----:B------:R-:W-:Y:S05]  /*15b0*/  BRA.U UP0, `(.L_x_32) ;  /* 0xfffffffd00d87547 */ /* 0x000fea000b83ffff */
[----:B------:R-:W-:Y:S05]  /*15c0*/  EXIT ;  /* 0x000000000000794d */ /* 0x000fea0003800000 */
.L_x_33:
        /* <DEDUP_REMOVED lines=11> */
.L_x_53:


//--------------------- .text._Z7row_colPiS_i     --------------------------
	.section	.text._Z7row_colPiS_i,"ax",@progbits
	.align	128
        .global         _Z7row_colPiS_i
        .type           _Z7row_colPiS_i,@function
        .size           _Z7row_colPiS_i,(.L_x_54 - _Z7row_colPiS_i)
        .other          _Z7row_colPiS_i,@"STO_CUDA_ENTRY STV_DEFAULT"
_Z7row_colPiS_i:
.text._Z7row_colPiS_i:
        /* <DEDUP_REMOVED lines=13> */
[----:B0-----:R-:W-:Y:S02]  /*00d0*/  UIADD3 UR32, UPT, UPT, UR5, UR18, URZ ;  /* 0x0000001205207290 */ /* 0x001fe4000fffe0ff */
[----:B------:R-:W-:Y:S02]  /*00e0*/  ULEA UR10, UR18, UR5, 0x1 ;  /* 0x00000005120a7291 */ /* 0x000fe4000f8e08ff */
[----:B------:R-:W-:Y:S02]  /*00f0*/  UIMAD UR33, UR18, 0x3, UR5 ;  /* 0x00000003122178a4 */ /* 0x000fe4000f8e0205 */
[----:B------:R-:W-:Y:S02]  /*0100*/  ULEA UR19, UR18, UR5, 0x2 ;  /* 0x0000000512137291 */ /* 0x000fe4000f8e10ff */
[----:B------:R-:W-:-:S02]  /*0110*/  UIMAD UR20, UR18, 0x5, UR5 ;  /* 0x00000005121478a4 */ /* 0x000fc4000f8e0205 */
[----:B------:R-:W-:Y:S02]  /*0120*/  UIMAD UR21, UR18, 0x6, UR5 ;  /* 0x00000006121578a4 */ /* 0x000fe4000f8e0205 */
[----:B------:R-:W-:Y:S02]  /*0130*/  UIMAD UR22, UR18, 0x7, UR5 ;  /* 0x00000007121678a4 */ /* 0x000fe4000f8e0205 */
[----:B------:R-:W-:Y:S02]  /*0140*/  ULEA UR23, UR18, UR5, 0x3 ;  /* 0x0000000512177291 */ /* 0x000fe4000f8e18ff */
[----:B------:R-:W-:Y:S02]  /*0150*/  UIMAD UR24, UR18, 0x9, UR5 ;  /* 0x00000009121878a4 */ /* 0x000fe4000f8e0205 */
[----:B------:R-:W-:Y:S02]  /*0160*/  UIMAD UR25, UR18, 0xa, UR5 ;  /* 0x0000000a121978a4 */ /* 0x000fe4000f8e0205 */
[----:B------:R-:W-:-:S02]  /*0170*/  UIMAD UR26, UR18, 0xb, UR5 ;  /* 0x0000000b121a78a4 */ /* 0x000fc4000f8e0205 */
[----:B------:R-:W-:Y:S01]  /*0180*/  UIMAD UR27, UR18, 0xc, UR5 ;  /* 0x0000000c121b78a4 */ /* 0x000fe2000f8e0205 */
[----:B------:R-:W0:Y:S01]  /*0190*/  LDCU.128 UR12, c[0x0][0x380] ;  /* 0x00007000ff0c77ac */ /* 0x000e220008000c00 */
[----:B------:R-:W-:Y:S02]  /*01a0*/  UIMAD UR28, UR18, 0xd, UR5 ;  /* 0x0000000d121c78a4 */ /* 0x000fe4000f8e0205 */
[----:B------:R-:W-:Y:S02]  /*01b0*/  UIMAD UR29, UR18, 0xe, UR5 ;  /* 0x0000000e121d78a4 */ /* 0x000fe4000f8e0205 */
[----:B------:R-:W-:Y:S02]  /*01c0*/  UIMAD UR30, UR18, 0xf, UR5 ;  /* 0x0000000f121e78a4 */ /* 0x000fe4000f8e0205 */
[----:B------:R-:W-:Y:S02]  /*01d0*/  UIMAD UR31, UR5, UR18, 0x7 ;  /* 0x00000007051f74a4 */ /* 0x000fe4000f8e0212 */
[----:B------:R-:W-:Y:S01]  /*01e0*/  UIADD3 UR11, UPT, UPT, -UR4, URZ, URZ ;  /* 0x000000ff040b7290 */ /* 0x000fe2000fffe1ff */
[----:B------:R-:W-:-:S11]  /*01f0*/  UMOV UR6, UR5 ;  /* 0x0000000500067c82 */ /* 0x000fd60008000000 */
.L_x_35:
[----:B------:R-:W-:-:S04]  /*0200*/  UIADD3 UR8, UPT, UPT, UR31, -0x7, URZ ;  /* 0xfffffff91f087890 */ /* 0x000fc8000fffe0ff */
        /* <DEDUP_REMOVED lines=55> */
[----:B------:R-:W-:-:S03]  /*0580*/  IMAD.U32 R9, RZ, RZ, UR9 ;  /* 0x00000009ff097e24 */ /* 0x000fc6000f8e00ff */
[----:B--2---:R1:W-:Y:S04]  /*0590*/  STG.E desc[UR16][R2.64], R15 ;  /* 0x0000000f02007986 */ /* 0x0043e8000c101910 */
[----:B------:R-:W2:Y:S01]  /*05a0*/  LDG.E R11, desc[UR16][R8.64] ;  /* 0x00000010080b7981 */ /* 0x000ea2000c1e1900 */
[----:B------:R-:W-:Y:S02]  /*05b0*/  UIMAD.WIDE.U32 UR8, UR21, 0x4, UR12 ;  /* 0x00000004150878a5 */ /* 0x000fe4000f8e000c */
        /* <DEDUP_REMOVED lines=78> */
[----:B------:R-:W3:Y:S01]  /*0aa0*/  LDG.E R7, desc[UR16][R6.64] ;  /* 0x0000001006077981 */ /* 0x000ee2000c1e1900 */
[----:B------:R-:W-:Y:S02]  /*0ab0*/  UIMAD.WIDE.U32 UR8, UR30, 0x4, UR12 ;  /* 0x000000041e0878a5 */ /* 0x000fe4000f8e000c */
[----:B------:R-:W-:Y:S02]  /*0ac0*/  UIADD3 UR11, UPT, UPT, UR11, 0x10, URZ ;  /* 0x000000100b0b7890 */ /* 0x000fe4000fffe0ff */
[----:B------:R-:W-:Y:S02]  /*0ad0*/  ULEA UR32, UR18, UR32, 0x4 ;  /* 0x0000002012207291 */ /* 0x000fe4000f8e20ff */
[----:B-1----:R-:W-:Y:S01]  /*0ae0*/  MOV R2, UR8 ;  /* 0x0000000800027c02 */ /* 0x002fe20008000f00 */
[----:B------:R-:W-:Y:S01]  /*0af0*/  IMAD.U32 R3, RZ, RZ, UR9 ;  /* 0x00000009ff037e24 */ /* 0x000fe2000f8e00ff */
[----:B------:R-:W-:-:S02]  /*0b00*/  UISETP.NE.AND UP0, UPT, UR11, URZ, UPT ;  /* 0x000000ff0b00728c */ /* 0x000fc4000bf05270 */
        /* <DEDUP_REMOVED lines=15> */
[----:B------:R-:W-:Y:S01]  /*0c00*/  UIADD3 UR31, UPT, UPT, UR31, 0x10, URZ ;  /* 0x000000101f1f7890 */ /* 0x000fe2000fffe0ff */
[----:B---3--:R2:W-:Y:S01]  /*0c10*/  STG.E desc[UR16][R2.64], R7 ;  /* 0x0000000702007986 */ /* 0x0085e2000c101910 */
[----:B------:R-:W-:Y:S10]  /*0c20*/  BRA.U UP0, `(.L_x_35) ;  /* 0xfffffff500747547 */ /* 0x000ff4000b83ffff */
.L_x_34:
        /* <DEDUP_REMOVED lines=13> */
[----:B------:R-:W-:Y:S02]  /*0d00*/  UIADD3 UR6, UPT, UPT, UR12, 0x1, URZ ;  /* 0x000000010c067890 */ /* 0x000fe4000fffe0ff */
        /* <DEDUP_REMOVED lines=8> */
[----:B------:R-:W-:Y:S02]  /*0d90*/  UIADD3 UR13, UPT, UPT, UR13, UR18, URZ ;  /* 0x000000120d0d7290 */ /* 0x000fe4000fffe0ff */
        /* <DEDUP_REMOVED lines=61> */
[----:B------:R-:W-:-:S06]  /*1170*/  UIMAD.WIDE.U32 UR8, UR13, 0x4, UR8 ;  /* 0x000000040d0878a5 */ /* 0x000fcc000f8e0008 */
[----:B-1----:R-:W-:Y:S01]  /*1180*/  MOV R2, UR8 ;  /* 0x0000000800027c02 */ /* 0x002fe20008000f00 */
[----:B------:R-:W-:-:S05]  /*1190*/  IMAD.U32 R3, RZ, RZ, UR9 ;  /* 0x00000009ff037e24 */ /* 0x000fca000f8e00ff */
[----:B--2---:R0:W-:Y:S02]  /*11a0*/  STG.E desc[UR16][R2.64], R7 ;  /* 0x0000000702007986 */ /* 0x0041e4000c101910 */
.L_x_36:
        /* <DEDUP_REMOVED lines=47> */
.L_x_37:
        /* <DEDUP_REMOVED lines=8> */
.L_x_38:
[----:B01----:R-:W-:-:S06]  /*1520*/  IMAD.WIDE.U32 R2, R9, 0x4, R4 ;  /* 0x0000000409027825 */ /* 0x003fcc00078e0004 */
[----:B------:R-:W2:Y:S01]  /*1530*/  LDG.E R3, desc[UR16][R2.64] ;  /* 0x0000001002037981 */ /* 0x000ea2000c1e1900 */
[----:B------:R-:W-:Y:S01]  /*1540*/  IMAD.U32 R6, RZ, RZ, UR4 ;  /* 0x00000004ff067e24 */ /* 0x000fe2000f8e00ff */
[----:B------:R-:W-:Y:S01]  /*1550*/  MOV R7, UR5 ;  /* 0x0000000500077c02 */ /* 0x000fe20008000f00 */
[----:B------:R-:W-:Y:S01]  /*1560*/  UIADD3 UR12, UPT, UPT, UR12, 0x1, URZ ;  /* 0x000000010c0c7890 */ /* 0x000fe2000fffe0ff */
[----:B------:R-:W-:Y:S01]  /*1570*/  VIADD R9, R9, 0x1 ;  /* 0x0000000109097836 */ /* 0x000fe20000000000 */
[----:B------:R-:W-:Y:S02]  /*1580*/  UIMAD.WIDE.U32 UR4, UR18, 0x4, UR4 ;  /* 0x00000004120478a5 */ /* 0x000fe4000f8e0004 */
[----:B------:R-:W-:Y:S01]  /*1590*/  UISETP.NE.AND UP0, UPT, UR12, URZ, UPT ;  /* 0x000000ff0c00728c */ /* 0x000fe2000bf05270 */
[----:B--2---:R1:W-:Y:S08]  /*15a0*/  STG.E desc[UR16][R6.64], R3 ;  /* 0x0000000306007986 */ /* 0x0043f0000c101910 */
[----:B------:R-:W-:Y:S05]  /*15b0*/  BRA.U UP0, `(.L_x_38) ;  /* 0xfffffffd00d87547 */ /* 0x000fea000b83ffff */
[----:B------:R-:W-:Y:S05]  /*15c0*/  EXIT ;  /* 0x000000000000794d */ /* 0x000fea0003800000 */
.L_x_39:
        /* <DEDUP_REMOVED lines=11> */
.L_x_54:


//--------------------- .text._Z14transposeNaivePfS_iic --------------------------
	.section	.text._Z14transposeNaivePfS_iic,"ax",@progbits
	.align	128
        .global         _Z14transposeNaivePfS_iic
        .type           _Z14transposeNaivePfS_iic,@function
        .size           _Z14transposeNaivePfS_iic,(.L_x_55 - _Z14transposeNaivePfS_iic)
        .other          _Z14transposeNaivePfS_iic,@"STO_CUDA_ENTRY STV_DEFAULT"
_Z14transposeNaivePfS_iic:
.text._Z14transposeNaivePfS_iic:
[----:B------:R-:W-:Y:S01]  /*0000*/  LDC R1, c[0x0][0x37c] ;  /* 0x0000df00ff017b82 */ /* 0x000fe20000000800 */
[----:B------:R-:W0:Y:S01]  /*0010*/  S2R R0, SR_CTAID.X ;  /* 0x0000000000007919 */ /* 0x000e220000002500 */
[----:B------:R-:W1:Y:S06]  /*0020*/  LDCU.U8 UR4, c[0x0][0x398] ;  /* 0x00007300ff0477ac */ /* 0x000e6c0008000000 */
[----:B------:R-:W2:Y:S01]  /*0030*/  LDC.64 R2, c[0x0][0x390] ;  /* 0x0000e400ff027b82 */ /* 0x000ea20000000a00 */
[----:B------:R-:W0:Y:S01]  /*0040*/  S2R R5, SR_TID.X ;  /* 0x0000000000057919 */ /* 0x000e220000002100 */
[----:B------:R-:W3:Y:S01]  /*0050*/  S2R R4, SR_CTAID.Y ;  /* 0x0000000000047919 */ /* 0x000ee20000002600 */
[----:B------:R-:W3:Y:S01]  /*0060*/  S2R R7, SR_TID.Y ;  /* 0x0000000000077919 */ /* 0x000ee20000002200 */
[----:B-1----:R-:W-:-:S04]  /*0070*/  UPRMT UR4, UR4, 0x8880, URZ ;  /* 0x0000888004047896 */ /* 0x002fc800080000ff */
[----:B------:R-:W-:-:S07]  /*0080*/  UISETP.NE.AND UP0, UPT, UR4, 0x48, UPT ;  /* 0x000000480400788c */ /* 0x000fce000bf05270 */
[----:B------:R-:W1:Y:S01]  /*0090*/  LDCU.64 UR4, c[0x0][0x358] ;  /* 0x00006b00ff0477ac */ /* 0x000e620008000a00 */
[----:B0-----:R-:W-:Y:S02]  /*00a0*/  LEA R0, R0, R5, 0x5 ;  /* 0x0000000500007211 */ /* 0x001fe400078e28ff */
[----:B---3--:R-:W-:-:S05]  /*00b0*/  LEA R5, R4, R7, 0x5 ;  /* 0x0000000704057211 */ /* 0x008fca00078e28ff */
[----:B--2---:R-:W-:Y:S02]  /*00c0*/  IMAD R13, R0, R3, R5 ;  /* 0x00000003000d7224 */ /* 0x004fe400078e0205 */
[----:B------:R-:W-:Y:S01]  /*00d0*/  IMAD R3, R5, R2, R0 ;  /* 0x0000000205037224 */ /* 0x000fe200078e0200 */
[----:B------:R-:W-:Y:S01]  /*00e0*/  SHF.L.U32 R0, R2, 0x3, RZ ;  /* 0x0000000302007819 */ /* 0x000fe200000006ff */
[----:B-1----:R-:W-:Y:S06]  /*00f0*/  BRA.U UP0, `(.L_x_40) ;  /* 0x0000000100487547 */ /* 0x002fec000b800000 */
[----:B------:R-:W0:Y:S08]  /*0100*/  LDC.64 R4, c[0x0][0x388] ;  /* 0x0000e200ff047b82 */ /* 0x000e300000000a00 */
[----:B------:R-:W1:Y:S01]  /*0110*/  LDC.64 R6, c[0x0][0x380] ;  /* 0x0000e000ff067b82 */ /* 0x000e620000000a00 */
[----:B0-----:R-:W-:-:S05]  /*0120*/  IMAD.WIDE R8, R3, 0x4, R4 ;  /* 0x0000000403087825 */ /* 0x001fca00078e0204 */
[----:B------:R-:W2:Y:S01]  /*0130*/  LDG.E R15, desc[UR4][R8.64] ;  /* 0x00000004080f7981 */ /* 0x000ea2000c1e1900 */
[----:B------:R-:W-:-:S04]  /*0140*/  IMAD.WIDE R10, R0, 0x4, R8 ;  /* 0x00000004000a7825 */ /* 0x000fc800078e0208 */
[----:B-1----:R-:W-:Y:S01]  /*0150*/  IMAD.WIDE R6, R13, 0x4, R6 ;  /* 0x000000040d067825 */ /* 0x002fe200078e0206 */
[----:B------:R-:W-:-:S04]  /*0160*/  LEA R13, R2, R3, 0x4 ;  /* 0x00000003020d7211 */ /* 0x000fc800078e20ff */
[----:B--2---:R-:W-:Y:S04]  /*0170*/  STG.E desc[UR4][R6.64], R15 ;  /* 0x0000000f06007986 */ /* 0x004fe8000c101904 */
[----:B------:R-:W2:Y:S01]  /*0180*/  LDG.E R11, desc[UR4][R10.64] ;  /* 0x000000040a0b7981 */ /* 0x000ea2000c1e1900 */
[--C-:B------:R-:W-:Y:S01]  /*0190*/  IMAD.WIDE R2, R13, 0x4, R4.reuse ;  /* 0x000000040d027825 */ /* 0x100fe200078e0204 */
[----:B------:R-:W-:Y:S02]  /*01a0*/  IADD3 R13, PT, PT, R0, R13, RZ ;  /* 0x0000000d000d7210 */ /* 0x000fe40007ffe0ff */
[----:B--2---:R-:W-:Y:S04]  /*01b0*/  STG.E desc[UR4][R6.64+0x20], R11 ;  /* 0x0000200b06007986 */ /* 0x004fe8000c101904 */
[----:B------:R-:W2:Y:S01]  /*01c0*/  LDG.E R3, desc[UR4][R2.64] ;  /* 0x0000000402037981 */ /* 0x000ea2000c1e1900 */
[----:B------:R-:W-:-:S03]  /*01d0*/  IMAD.WIDE R4, R13, 0x4, R4 ;  /* 0x000000040d047825 */ /* 0x000fc600078e0204 */
[----:B--2---:R-:W-:Y:S04]  /*01e0*/  STG.E desc[UR4][R6.64+0x40], R3 ;  /* 0x0000400306007986 */ /* 0x004fe8000c101904 */
[----:B------:R-:W2:Y:S04]  /*01f0*/  LDG.E R5, desc[UR4][R4.64] ;  /* 0x0000000404057981 */ /* 0x000ea8000c1e1900 */
[----:B--2---:R-:W-:Y:S01]  /*0200*/  STG.E desc[UR4][R6.64+0x60], R5 ;  /* 0x0000600506007986 */ /* 0x004fe2000c101904 */
[----:B------:R-:W-:Y:S05]  /*0210*/  EXIT ;  /* 0x000000000000794d */ /* 0x000fea0003800000 */
.L_x_40:
[----:B------:R-:W0:Y:S08]  /*0220*/  LDC.64 R4, c[0x0][0x388] ;  /* 0x0000e200ff047b82 */ /* 0x000e300000000a00 */
[----:B------:R-:W1:Y:S01]  /*0230*/  LDC.64 R6, c[0x0][0x380] ;  /* 0x0000e000ff067b82 */ /* 0x000e620000000a00 */
[----:B0-----:R-:W-:-:S05]  /*0240*/  IMAD.WIDE R8, R3, 0x4, R4 ;  /* 0x0000000403087825 */ /* 0x001fca00078e0204 */
[----:B------:R-:W2:Y:S01]  /*0250*/  LDG.E R15, desc[UR4][R8.64] ;  /* 0x00000004080f7981 */ /* 0x000ea2000c1e1900 */
[----:B-1----:R-:W-:-:S05]  /*0260*/  IMAD.WIDE R10, R13, 0x4, R6 ;  /* 0x000000040d0a7825 */ /* 0x002fca00078e0206 */
[----:B--2---:R-:W-:Y:S04]  /*0270*/  STG.E desc[UR4][R10.64], R15 ;  /* 0x0000000f0a007986 */ /* 0x004fe8000c101904 */
[----:B------:R-:W2:Y:S01]  /*0280*/  LDG.E R17, desc[UR4][R8.64+0x20] ;  /* 0x0000200408117981 */ /* 0x000ea2000c1e1900 */
[----:B------:R-:W-:Y:S01]  /*0290*/  IMAD.WIDE R4, R0, 0x4, R10 ;  /* 0x0000000400047825 */ /* 0x000fe200078e020a */
[----:B------:R-:W-:-:S04]  /*02a0*/  LEA R13, R2, R13, 0x4 ;  /* 0x0000000d020d7211 */ /* 0x000fc800078e20ff */
[----:B--2---:R-:W-:Y:S04]  /*02b0*/  STG.E desc[UR4][R4.64], R17 ;  /* 0x0000001104007986 */ /* 0x004fe8000c101904 */
[----:B------:R-:W2:Y:S01]  /*02c0*/  LDG.E R19, desc[UR4][R8.64+0x40] ;  /* 0x0000400408137981 */ /* 0x000ea2000c1e1900 */
[----:B------:R-:W-:Y:S01]  /*02d0*/  IMAD.WIDE R2, R13, 0x4, R6 ;  /* 0x000000040d027825 */ /* 0x000fe200078e0206 */
[----:B------:R-:W-:-:S04]  /*02e0*/  IADD3 R13, PT, PT, R0, R13, RZ ;  /* 0x0000000d000d7210 */ /* 0x000fc80007ffe0ff */
[----:B--2---:R-:W-:Y:S04]  /*02f0*/  STG.E desc[UR4][R2.64], R19 ;  /* 0x0000001302007986 */ /* 0x004fe8000c101904 */
[----:B------:R-:W2:Y:S01]  /*0300*/  LDG.E R21, desc[UR4][R8.64+0x60] ;  /* 0x0000600408157981 */ /* 0x000ea2000c1e1900 */
[----:B------:R-:W-:-:S05]  /*0310*/  IMAD.WIDE R6, R13, 0x4, R6 ;  /* 0x000000040d067825 */ /* 0x000fca00078e0206 */
[----:B--2---:R-:W-:Y:S01]  /*0320*/  STG.E desc[UR4][R6.64], R21 ;  /* 0x0000001506007986 */ /* 0x004fe2000c101904 */
[----:B------:R-:W-:Y:S05]  /*0330*/  EXIT ;  /* 0x000000000000794d */ /* 0x000fea0003800000 */
.L_x_41:
        /* <DEDUP_REMOVED lines=12> */
.L_x_55:


//--------------------- .text._Z4copyPfS_ii       --------------------------
	.section	.text._Z4copyPfS_ii,"ax",@progbits
	.align	128
        .global         _Z4copyPfS_ii
        .type           _Z4copyPfS_ii,@function
        .size           _Z4copyPfS_ii,(.L_x_56 - _Z4copyPfS_ii)
        .other          _Z4copyPfS_ii,@"STO_CUDA_ENTRY STV_DEFAULT"
_Z4copyPfS_ii:
.text._Z4copyPfS_ii:
[----:B------:R-:W-:Y:S01]  /*0000*/  LDC R1, c[0x0][0x37c] ;  /* 0x0000df00ff017b82 */ /* 0x000fe20000000800 */
[----:B------:R-:W0:Y:S07]  /*0010*/  S2R R0, SR_CTAID.Y ;  /* 0x0000000000007919 */ /* 0x000e2e0000002600 */
[----:B------:R-:W1:Y:S01]  /*0020*/  LDC R16, c[0x0][0x390] ;  /* 0x0000e400ff107b82 */ /* 0x000e620000000800 */
[----:B------:R-:W2:Y:S01]  /*0030*/  LDCU.64 UR4, c[0x0][0x358] ;  /* 0x00006b00ff0477ac */ /* 0x000ea20008000a00 */
[----:B------:R-:W0:Y:S01]  /*0040*/  S2R R7, SR_TID.Y ;  /* 0x0000000000077919 */ /* 0x000e220000002200 */
[----:B------:R-:W3:Y:S05]  /*0050*/  S2R R5, SR_CTAID.X ;  /* 0x0000000000057919 */ /* 0x000eea0000002500 */
[----:B------:R-:W4:Y:S01]  /*0060*/  LDC.64 R2, c[0x0][0x388] ;  /* 0x0000e200ff027b82 */ /* 0x000f220000000a00 */
[----:B------:R-:W3:Y:S01]  /*0070*/  S2R R4, SR_TID.X ;  /* 0x0000000000047919 */ /* 0x000ee20000002100 */
[----:B0-----:R-:W-:-:S02]  /*0080*/  LEA R0, R0, R7, 0x5 ;  /* 0x0000000700007211 */ /* 0x001fc400078e28ff */
[----:B---3--:R-:W-:-:S05]  /*0090*/  LEA R5, R5, R4, 0x5 ;  /* 0x0000000405057211 */ /* 0x008fca00078e28ff */
[----:B-1----:R-:W-:Y:S02]  /*00a0*/  IMAD R13, R0, R16, R5 ;  /* 0x00000010000d7224 */ /* 0x002fe400078e0205 */
[----:B------:R-:W0:Y:S02]  /*00b0*/  LDC.64 R4, c[0x0][0x380] ;  /* 0x0000e000ff047b82 */ /* 0x000e240000000a00 */
[----:B----4-:R-:W-:-:S05]  /*00c0*/  IMAD.WIDE R6, R13, 0x4, R2 ;  /* 0x000000040d067825 */ /* 0x010fca00078e0202 */
[----:B--2---:R-:W2:Y:S01]  /*00d0*/  LDG.E R17, desc[UR4][R6.64] ;  /* 0x0000000406117981 */ /* 0x004ea2000c1e1900 */
[----:B------:R-:W-:-:S05]  /*00e0*/  LEA R15, R16, R13, 0x3 ;  /* 0x0000000d100f7211 */ /* 0x000fca00078e18ff */
[----:B------:R-:W-:-:S04]  /*00f0*/  IMAD.WIDE R10, R15, 0x4, R2 ;  /* 0x000000040f0a7825 */ /* 0x000fc800078e0202 */
[----:B0-----:R-:W-:-:S05]  /*0100*/  IMAD.WIDE R8, R13, 0x4, R4 ;  /* 0x000000040d087825 */ /* 0x001fca00078e0204 */
[----:B--2---:R-:W-:Y:S04]  /*0110*/  STG.E desc[UR4][R8.64], R17 ;  /* 0x0000001108007986 */ /* 0x004fe8000c101904 */
[----:B------:R-:W2:Y:S01]  /*0120*/  LDG.E R11, desc[UR4][R10.64] ;  /* 0x000000040a0b7981 */ /* 0x000ea2000c1e1900 */
[----:B------:R-:W-:Y:S01]  /*0130*/  LEA R19, R16, R13, 0x4 ;  /* 0x0000000d10137211 */ /* 0x000fe200078e20ff */
[----:B------:R-:W-:-:S04]  /*0140*/  IMAD.WIDE R12, R15, 0x4, R4 ;  /* 0x000000040f0c7825 */ /* 0x000fc800078e0204 */
[C---:B------:R-:W-:Y:S01]  /*0150*/  IMAD.WIDE R14, R19.reuse, 0x4, R2 ;  /* 0x00000004130e7825 */ /* 0x040fe200078e0202 */
[----:B------:R-:W-:Y:S01]  /*0160*/  LEA R21, R16, R19, 0x3 ;  /* 0x0000001310157211 */ /* 0x000fe200078e18ff */
[----:B--2---:R-:W-:Y:S04]  /*0170*/  STG.E desc[UR4][R12.64], R11 ;  /* 0x0000000b0c007986 */ /* 0x004fe8000c101904 */
[----:B------:R-:W2:Y:S01]  /*0180*/  LDG.E R15, desc[UR4][R14.64] ;  /* 0x000000040e0f7981 */ /* 0x000ea2000c1e1900 */
[----:B------:R-:W-:-:S04]  /*0190*/  IMAD.WIDE R6, R19, 0x4, R4 ;  /* 0x0000000413067825 */ /* 0x000fc800078e0204 */
[C---:B------:R-:W-:Y:S01]  /*01a0*/  IMAD.WIDE R2, R21.reuse, 0x4, R2 ;  /* 0x0000000415027825 */ /* 0x040fe200078e0202 */
[----:B--2---:R-:W-:Y:S05]  /*01b0*/  STG.E desc[UR4][R6.64], R15 ;  /* 0x0000000f06007986 */ /* 0x004fea000c101904 */
[----:B------:R-:W2:Y:S01]  /*01c0*/  LDG.E R3, desc[UR4][R2.64] ;  /* 0x0000000402037981 */ /* 0x000ea2000c1e1900 */
[----:B------:R-:W-:-:S05]  /*01d0*/  IMAD.WIDE R4, R21, 0x4, R4 ;  /* 0x0000000415047825 */ /* 0x000fca00078e0204 */
[----:B--2---:R-:W-:Y:S01]  /*01e0*/  STG.E desc[UR4][R4.64], R3 ;  /* 0x0000000304007986 */ /* 0x004fe2000c101904 */
[----:B------:R-:W-:Y:S05]  /*01f0*/  EXIT ;  /* 0x000000000000794d */ /* 0x000fea0003800000 */
.L_x_42:
        /* <DEDUP_REMOVED lines=16> */
.L_x_56:


//--------------------- .text._Z10helloWorldPfS_i --------------------------
	.section	.text._Z10helloWorldPfS_i,"ax",@progbits
	.align	128
        .global         _Z10helloWorldPfS_i
        .type           _Z10helloWorldPfS_i,@function
        .size           _Z10helloWorldPfS_i,(.L_x_57 - _Z10helloWorldPfS_i)
        .other          _Z10helloWorldPfS_i,@"STO_CUDA_ENTRY STV_DEFAULT"
_Z10helloWorldPfS_i:
.text._Z10helloWorldPfS_i:
[----:B------:R-:W-:Y:S01]  /*0000*/  LDC R1, c[0x0][0x37c] ;  /* 0x0000df00ff017b82 */ /* 0x000fe20000000800 */
[----:B------:R-:W0:Y:S07]  /*0010*/  S2R R0, SR_TID.X ;  /* 0x0000000000007919 */ /* 0x000e2e0000002100 */
[----:B------:R-:W0:Y:S01]  /*0020*/  S2UR UR5, SR_CTAID.X ;  /* 0x00000000000579c3 */ /* 0x000e220000002500 */
[----:B------:R-:W1:Y:S07]  /*0030*/  LDCU UR4, c[0x0][0x390] ;  /* 0x00007200ff0477ac */ /* 0x000e6e0008000800 */
[----:B------:R-:W0:Y:S01]  /*0040*/  LDC R7, c[0x0][0x360] ;  /* 0x0000d800ff077b82 */ /* 0x000e220000000800 */
[----:B-1----:R-:W-:Y:S01]  /*0050*/  UIMAD UR4, UR4, UR4, URZ ;  /* 0x00000004040472a4 */ /* 0x002fe2000f8e02ff */
[----:B0-----:R-:W-:-:S05]  /*0060*/  IMAD R7, R7, UR5, R0 ;  /* 0x0000000507077c24 */ /* 0x001fca000f8e0200 */
[----:B------:R-:W-:-:S13]  /*0070*/  ISETP.GE.AND P0, PT, R7, UR4, PT ;  /* 0x0000000407007c0c */ /* 0x000fda000bf06270 */
[----:B------:R-:W-:Y:S05]  /*0080*/  @P0 EXIT ;  /* 0x000000000000094d */ /* 0x000fea0003800000 */
[----:B------:R-:W0:Y:S01]  /*0090*/  LDC.64 R2, c[0x0][0x388] ;  /* 0x0000e200ff027b82 */ /* 0x000e220000000a00 */
[----:B------:R-:W1:Y:S07]  /*00a0*/  LDCU.64 UR4, c[0x0][0x358] ;  /* 0x00006b00ff0477ac */ /* 0x000e6e0008000a00 */
[----:B------:R-:W2:Y:S01]  /*00b0*/  LDC.64 R4, c[0x0][0x380] ;  /* 0x0000e000ff047b82 */ /* 0x000ea20000000a00 */
[----:B0-----:R-:W-:-:S06]  /*00c0*/  IMAD.WIDE R2, R7, 0x4, R2 ;  /* 0x0000000407027825 */ /* 0x001fcc00078e0202 */
[----:B-1----:R-:W3:Y:S01]  /*00d0*/  LDG.E R2, desc[UR4][R2.64] ;  /* 0x0000000402027981 */ /* 0x002ee2000c1e1900 */
[----:B--2---:R-:W-:-:S05]  /*00e0*/  IMAD.WIDE R4, R7, 0x4, R4 ;  /* 0x0000000407047825 */ /* 0x004fca00078e0204 */
[----:B------:R-:W3:Y:S02]  /*00f0*/  LDG.E R7, desc[UR4][R4.64] ;  /* 0x0000000404077981 */ /* 0x000ee4000c1e1900 */
[----:B---3--:R-:W-:-:S05]  /*0100*/  FADD R7, R2, R7 ;  /* 0x0000000702077221 */ /* 0x008fca0000000000 */
[----:B------:R-:W-:Y:S01]  /*0110*/  STG.E desc[UR4][R4.64], R7 ;  /* 0x0000000704007986 */ /* 0x000fe2000c101904 */
[----:B------:R-:W-:Y:S05]  /*0120*/  EXIT ;  /* 0x000000000000794d */ /* 0x000fea0003800000 */
.L_x_43:
        /* <DEDUP_REMOVED lines=13> */
.L_x_57:


//--------------------- .nv.shared._Z22transposeCoarseGrainedPfS_ii --------------------------
	.section	.nv.shared._Z22transposeCoarseGrainedPfS_ii,"aw",@nobits
	.sectionflags	@""
	.align	4
.nv.shared._Z22transposeCoarseGrainedPfS_ii:
	.zero		5248


//--------------------- .nv.shared.reserved.0     --------------------------
	.section	.nv.shared.reserved.0,"aw",@nobits
	.weak		__nv_reservedSMEM_offset_0_alias
	.size		__nv_reservedSMEM_offset_0_alias, 0, 64
	.other		__nv_reservedSMEM_offset_0_alias,@"STO_CUDA_RESERVED_SHARED STV_DEFAULT"
__nv_reservedSMEM_offset_0_alias:
	.zero		0
	.zero		64


//--------------------- .nv.shared._Z20transposeFineGrainedPfS_ii --------------------------
	.section	.nv.shared._Z20transposeFineGrainedPfS_ii,"aw",@nobits
	.sectionflags	@""
	.align	4
.nv.shared._Z20transposeFineGrainedPfS_ii:
	.zero		5248


//--------------------- .nv.shared._Z13copySharedMemPfS_ii --------------------------
	.section	.nv.shared._Z13copySharedMemPfS_ii,"aw",@nobits
	.sectionflags	@""
	.align	4
.nv.shared._Z13copySharedMemPfS_ii:
	.zero		5120


//--------------------- .nv.shared._Z18transposeCoalescedPfS_ii --------------------------
	.section	.nv.shared._Z18transposeCoalescedPfS_ii,"aw",@nobits
	.sectionflags	@""
	.align	4
.nv.shared._Z18transposeCoalescedPfS_ii:
	.zero		5120


//--------------------- .nv.shared._Z17transposeDiagonalPfS_iic --------------------------
	.section	.nv.shared._Z17transposeDiagonalPfS_iic,"aw",@nobits
	.sectionflags	@""
	.align	4
.nv.shared._Z17transposeDiagonalPfS_iic:
	.zero		5248


//--------------------- .nv.constant0._Z22transposeCoarseGrainedPfS_ii --------------------------
	.section	.nv.constant0._Z22transposeCoarseGrainedPfS_ii,"a",@progbits
	.sectionflags	@""
	.align	4
.nv.constant0._Z22transposeCoarseGrainedPfS_ii:
	.zero		920


//--------------------- .nv.constant0._Z20transposeFineGrainedPfS_ii --------------------------
	.section	.nv.constant0._Z20transposeFineGrainedPfS_ii,"a",@progbits
	.sectionflags	@""
	.align	4
.nv.constant0._Z20transposeFineGrainedPfS_ii:
	.zero		920


//--------------------- .nv.constant0._Z13copySharedMemPfS_ii --------------------------
	.section	.nv.constant0._Z13copySharedMemPfS_ii,"a",@progbits
	.sectionflags	@""
	.align	4
.nv.constant0._Z13copySharedMemPfS_ii:
	.zero		920


//--------------------- .nv.constant0._Z18transposeCoalescedPfS_ii --------------------------
	.section	.nv.constant0._Z18transposeCoalescedPfS_ii,"a",@progbits
	.sectionflags	@""
	.align	4
.nv.constant0._Z18transposeCoalescedPfS_ii:
	.zero		920


//--------------------- .nv.constant0._Z17transposeDiagonalPfS_iic --------------------------
	.section	.nv.constant0._Z17transposeDiagonalPfS_iic,"a",@progbits
	.sectionflags	@""
	.align	4
.nv.constant0._Z17transposeDiagonalPfS_iic:
	.zero		921


//--------------------- .nv.constant0._Z12col_row_diagPiS_i --------------------------
	.section	.nv.constant0._Z12col_row_diagPiS_i,"a",@progbits
	.sectionflags	@""
	.align	4
.nv.constant0._Z12col_row_diagPiS_i:
	.zero		916


//--------------------- .nv.constant0._Z12row_col_diagPiS_i --------------------------
	.section	.nv.constant0._Z12row_col_diagPiS_i,"a",@progbits
	.sectionflags	@""
	.align	4
.nv.constant0._Z12row_col_diagPiS_i:
	.zero		916


//--------------------- .nv.constant0._Z14col_row_unrollPiS_i --------------------------
	.section	.nv.constant0._Z14col_row_unrollPiS_i,"a",@progbits
	.sectionflags	@""
	.align	4
.nv.constant0._Z14col_row_unrollPiS_i:
	.zero		916


//--------------------- .nv.constant0._Z14row_col_unrollPiS_i --------------------------
	.section	.nv.constant0._Z14row_col_unrollPiS_i,"a",@progbits
	.sectionflags	@""
	.align	4
.nv.constant0._Z14row_col_unrollPiS_i:
	.zero		916


//--------------------- .nv.constant0._Z7col_rowPiS_i --------------------------
	.section	.nv.constant0._Z7col_rowPiS_i,"a",@progbits
	.sectionflags	@""
	.align	4
.nv.constant0._Z7col_rowPiS_i:
	.zero		916


//--------------------- .nv.constant0._Z7row_colPiS_i --------------------------
	.section	.nv.constant0._Z7row_colPiS_i,"a",@progbits
	.sectionflags	@""
	.align	4
.nv.constant0._Z7row_colPiS_i:
	.zero		916


//--------------------- .nv.constant0._Z14transposeNaivePfS_iic --------------------------
	.section	.nv.constant0._Z14transposeNaivePfS_iic,"a",@progbits
	.sectionflags	@""
	.align	4
.nv.constant0._Z14transposeNaivePfS_iic:
	.zero		921


//--------------------- .nv.constant0._Z4copyPfS_ii --------------------------
	.section	.nv.constant0._Z4copyPfS_ii,"a",@progbits
	.sectionflags	@""
	.align	4
.nv.constant0._Z4copyPfS_ii:
	.zero		920


//--------------------- .nv.constant0._Z10helloWorldPfS_i --------------------------
	.section	.nv.constant0._Z10helloWorldPfS_i,"a",@progbits
	.sectionflags	@""
	.align	4
.nv.constant0._Z10helloWorldPfS_i:
	.zero		916


//--------------------- SYMBOLS --------------------------

	.type		.nv.reservedSmem.offset0,@object
	.size		.nv.reservedSmem.offset0,0x4
	.type		.nv.reservedSmem.cap,@object
	.size		.nv.reservedSmem.cap,0x4
